//
// Generated by NVIDIA NVVM Compiler
//
// Compiler Build ID: CL-36424714
// Cuda compilation tools, release 13.0, V13.0.88
// Based on NVVM 20.0.0
//

.version 9.0
.target sm_100
.address_size 64

	// .globl	fused_add_layernorm_gelu_kernel
// _ZZ31fused_add_layernorm_gelu_kernelE11shared_data has been demoted
// _ZZ31fused_add_layernorm_relu_kernelE11shared_data has been demoted
// _ZZ31fused_add_layernorm_silu_kernelE11shared_data has been demoted

.visible .entry fused_add_layernorm_gelu_kernel(
	.param .u64 .ptr .align 1 fused_add_layernorm_gelu_kernel_param_0,
	.param .u64 .ptr .align 1 fused_add_layernorm_gelu_kernel_param_1,
	.param .u64 .ptr .align 1 fused_add_layernorm_gelu_kernel_param_2,
	.param .u64 .ptr .align 1 fused_add_layernorm_gelu_kernel_param_3,
	.param .u64 .ptr .align 1 fused_add_layernorm_gelu_kernel_param_4,
	.param .u32 fused_add_layernorm_gelu_kernel_param_5,
	.param .u32 fused_add_layernorm_gelu_kernel_param_6,
	.param .f32 fused_add_layernorm_gelu_kernel_param_7
)
{
	.reg .pred 	%p<26>;
	.reg .b32 	%r<91>;
	.reg .b32 	%f<187>;
	.reg .b64 	%rd<19>;
	// demoted variable
	.shared .align 4 .b8 _ZZ31fused_add_layernorm_gelu_kernelE11shared_data[4096];
	ld.param.u64 	%rd6, [fused_add_layernorm_gelu_kernel_param_0];
	ld.param.u64 	%rd7, [fused_add_layernorm_gelu_kernel_param_1];
	ld.param.u64 	%rd8, [fused_add_layernorm_gelu_kernel_param_2];
	ld.param.u64 	%rd9, [fused_add_layernorm_gelu_kernel_param_3];
	ld.param.u64 	%rd10, [fused_add_layernorm_gelu_kernel_param_4];
	ld.param.u32 	%r44, [fused_add_layernorm_gelu_kernel_param_5];
	ld.param.u32 	%r43, [fused_add_layernorm_gelu_kernel_param_6];
	ld.param.f32 	%f30, [fused_add_layernorm_gelu_kernel_param_7];
	mov.u32 	%r1, %ctaid.x;
	setp.ge.s32 	%p1, %r1, %r44;
	@%p1 bra 	$L__BB0_32;
	mul.lo.s32 	%r2, %r43, %r1;
	mov.u32 	%r90, %tid.x;
	setp.ge.s32 	%p2, %r90, %r43;
	@%p2 bra 	$L__BB0_4;
	mov.u32 	%r4, %ntid.x;
	cvta.to.global.u64 	%rd1, %rd6;
	cvta.to.global.u64 	%rd2, %rd7;
	mov.u32 	%r47, _ZZ31fused_add_layernorm_gelu_kernelE11shared_data;
	mov.u32 	%r77, %r90;
$L__BB0_3:
	add.s32 	%r45, %r77, %r2;
	mul.wide.s32 	%rd11, %r45, 4;
	add.s64 	%rd12, %rd1, %rd11;
	ld.global.f32 	%f31, [%rd12];
	add.s64 	%rd13, %rd2, %rd11;
	ld.global.f32 	%f32, [%rd13];
	add.f32 	%f33, %f31, %f32;
	shl.b32 	%r46, %r77, 2;
	add.s32 	%r48, %r47, %r46;
	st.shared.f32 	[%r48], %f33;
	add.s32 	%r77, %r77, %r4;
	setp.lt.s32 	%p3, %r77, %r43;
	@%p3 bra 	$L__BB0_3;
$L__BB0_4:
	bar.sync 	0;
	setp.lt.s32 	%p4, %r43, 1;
	mov.f32 	%f178, 0f00000000;
	@%p4 bra 	$L__BB0_17;
	and.b32  	%r7, %r43, 15;
	setp.lt.u32 	%p5, %r43, 16;
	mov.f32 	%f178, 0f00000000;
	mov.b32 	%r81, 0;
	@%p5 bra 	$L__BB0_8;
	and.b32  	%r81, %r43, 2147483632;
	mov.u32 	%r51, _ZZ31fused_add_layernorm_gelu_kernelE11shared_data;
	add.s32 	%r78, %r51, 32;
	neg.s32 	%r79, %r81;
	mov.f32 	%f178, 0f00000000;
$L__BB0_7:
	.pragma "nounroll";
	ld.shared.f32 	%f38, [%r78+-32];
	add.f32 	%f39, %f178, %f38;
	ld.shared.f32 	%f40, [%r78+-28];
	add.f32 	%f41, %f39, %f40;
	ld.shared.f32 	%f42, [%r78+-24];
	add.f32 	%f43, %f41, %f42;
	ld.shared.f32 	%f44, [%r78+-20];
	add.f32 	%f45, %f43, %f44;
	ld.shared.f32 	%f46, [%r78+-16];
	add.f32 	%f47, %f45, %f46;
	ld.shared.f32 	%f48, [%r78+-12];
	add.f32 	%f49, %f47, %f48;
	ld.shared.f32 	%f50, [%r78+-8];
	add.f32 	%f51, %f49, %f50;
	ld.shared.f32 	%f52, [%r78+-4];
	add.f32 	%f53, %f51, %f52;
	ld.shared.f32 	%f54, [%r78];
	add.f32 	%f55, %f53, %f54;
	ld.shared.f32 	%f56, [%r78+4];
	add.f32 	%f57, %f55, %f56;
	ld.shared.f32 	%f58, [%r78+8];
	add.f32 	%f59, %f57, %f58;
	ld.shared.f32 	%f60, [%r78+12];
	add.f32 	%f61, %f59, %f60;
	ld.shared.f32 	%f62, [%r78+16];
	add.f32 	%f63, %f61, %f62;
	ld.shared.f32 	%f64, [%r78+20];
	add.f32 	%f65, %f63, %f64;
	ld.shared.f32 	%f66, [%r78+24];
	add.f32 	%f67, %f65, %f66;
	ld.shared.f32 	%f68, [%r78+28];
	add.f32 	%f178, %f67, %f68;
	add.s32 	%r79, %r79, 16;
	add.s32 	%r78, %r78, 64;
	setp.ne.s32 	%p6, %r79, 0;
	@%p6 bra 	$L__BB0_7;
$L__BB0_8:
	setp.eq.s32 	%p7, %r7, 0;
	@%p7 bra 	$L__BB0_17;
	and.b32  	%r15, %r43, 7;
	setp.lt.u32 	%p8, %r7, 8;
	@%p8 bra 	$L__BB0_11;
	shl.b32 	%r52, %r81, 2;
	mov.u32 	%r53, _ZZ31fused_add_layernorm_gelu_kernelE11shared_data;
	add.s32 	%r54, %r53, %r52;
	ld.shared.f32 	%f70, [%r54];
	add.f32 	%f71, %f178, %f70;
	ld.shared.f32 	%f72, [%r54+4];
	add.f32 	%f73, %f71, %f72;
	ld.shared.f32 	%f74, [%r54+8];
	add.f32 	%f75, %f73, %f74;
	ld.shared.f32 	%f76, [%r54+12];
	add.f32 	%f77, %f75, %f76;
	ld.shared.f32 	%f78, [%r54+16];
	add.f32 	%f79, %f77, %f78;
	ld.shared.f32 	%f80, [%r54+20];
	add.f32 	%f81, %f79, %f80;
	ld.shared.f32 	%f82, [%r54+24];
	add.f32 	%f83, %f81, %f82;
	ld.shared.f32 	%f84, [%r54+28];
	add.f32 	%f178, %f83, %f84;
	add.s32 	%r81, %r81, 8;
$L__BB0_11:
	setp.eq.s32 	%p9, %r15, 0;
	@%p9 bra 	$L__BB0_17;
	and.b32  	%r18, %r43, 3;
	setp.lt.u32 	%p10, %r15, 4;
	@%p10 bra 	$L__BB0_14;
	shl.b32 	%r55, %r81, 2;
	mov.u32 	%r56, _ZZ31fused_add_layernorm_gelu_kernelE11shared_data;
	add.s32 	%r57, %r56, %r55;
	ld.shared.f32 	%f86, [%r57];
	add.f32 	%f87, %f178, %f86;
	ld.shared.f32 	%f88, [%r57+4];
	add.f32 	%f89, %f87, %f88;
	ld.shared.f32 	%f90, [%r57+8];
	add.f32 	%f91, %f89, %f90;
	ld.shared.f32 	%f92, [%r57+12];
	add.f32 	%f178, %f91, %f92;
	add.s32 	%r81, %r81, 4;
$L__BB0_14:
	setp.eq.s32 	%p11, %r18, 0;
	@%p11 bra 	$L__BB0_17;
	shl.b32 	%r58, %r81, 2;
	mov.u32 	%r59, _ZZ31fused_add_layernorm_gelu_kernelE11shared_data;
	add.s32 	%r84, %r59, %r58;
	neg.s32 	%r83, %r18;
$L__BB0_16:
	.pragma "nounroll";
	ld.shared.f32 	%f93, [%r84];
	add.f32 	%f178, %f178, %f93;
	add.s32 	%r84, %r84, 4;
	add.s32 	%r83, %r83, 1;
	setp.ne.s32 	%p12, %r83, 0;
	@%p12 bra 	$L__BB0_16;
$L__BB0_17:
	setp.lt.s32 	%p13, %r43, 1;
	cvt.rn.f32.s32 	%f14, %r43;
	div.rn.f32 	%f15, %f178, %f14;
	mov.f32 	%f186, 0f00000000;
	@%p13 bra 	$L__BB0_29;
	and.b32  	%r27, %r43, 7;
	setp.lt.u32 	%p14, %r43, 8;
	mov.f32 	%f186, 0f00000000;
	mov.b32 	%r88, 0;
	@%p14 bra 	$L__BB0_21;
	and.b32  	%r88, %r43, 2147483640;
	mov.u32 	%r62, _ZZ31fused_add_layernorm_gelu_kernelE11shared_data;
	add.s32 	%r85, %r62, 16;
	neg.s32 	%r86, %r88;
	mov.f32 	%f186, 0f00000000;
$L__BB0_20:
	.pragma "nounroll";
	ld.shared.f32 	%f98, [%r85+-16];
	sub.f32 	%f99, %f98, %f15;
	fma.rn.f32 	%f100, %f99, %f99, %f186;
	ld.shared.f32 	%f101, [%r85+-12];
	sub.f32 	%f102, %f101, %f15;
	fma.rn.f32 	%f103, %f102, %f102, %f100;
	ld.shared.f32 	%f104, [%r85+-8];
	sub.f32 	%f105, %f104, %f15;
	fma.rn.f32 	%f106, %f105, %f105, %f103;
	ld.shared.f32 	%f107, [%r85+-4];
	sub.f32 	%f108, %f107, %f15;
	fma.rn.f32 	%f109, %f108, %f108, %f106;
	ld.shared.f32 	%f110, [%r85];
	sub.f32 	%f111, %f110, %f15;
	fma.rn.f32 	%f112, %f111, %f111, %f109;
	ld.shared.f32 	%f113, [%r85+4];
	sub.f32 	%f114, %f113, %f15;
	fma.rn.f32 	%f115, %f114, %f114, %f112;
	ld.shared.f32 	%f116, [%r85+8];
	sub.f32 	%f117, %f116, %f15;
	fma.rn.f32 	%f118, %f117, %f117, %f115;
	ld.shared.f32 	%f119, [%r85+12];
	sub.f32 	%f120, %f119, %f15;
	fma.rn.f32 	%f186, %f120, %f120, %f118;
	add.s32 	%r86, %r86, 8;
	add.s32 	%r85, %r85, 32;
	setp.ne.s32 	%p15, %r86, 0;
	@%p15 bra 	$L__BB0_20;
$L__BB0_21:
	setp.eq.s32 	%p16, %r27, 0;
	@%p16 bra 	$L__BB0_29;
	and.b32  	%r35, %r43, 3;
	setp.lt.u32 	%p17, %r27, 4;
	@%p17 bra 	$L__BB0_24;
	shl.b32 	%r63, %r88, 2;
	mov.u32 	%r64, _ZZ31fused_add_layernorm_gelu_kernelE11shared_data;
	add.s32 	%r65, %r64, %r63;
	ld.shared.f32 	%f122, [%r65];
	sub.f32 	%f123, %f122, %f15;
	fma.rn.f32 	%f124, %f123, %f123, %f186;
	ld.shared.f32 	%f125, [%r65+4];
	sub.f32 	%f126, %f125, %f15;
	fma.rn.f32 	%f127, %f126, %f126, %f124;
	ld.shared.f32 	%f128, [%r65+8];
	sub.f32 	%f129, %f128, %f15;
	fma.rn.f32 	%f130, %f129, %f129, %f127;
	ld.shared.f32 	%f131, [%r65+12];
	sub.f32 	%f132, %f131, %f15;
	fma.rn.f32 	%f186, %f132, %f132, %f130;
	add.s32 	%r88, %r88, 4;
$L__BB0_24:
	setp.eq.s32 	%p18, %r35, 0;
	@%p18 bra 	$L__BB0_29;
	setp.eq.s32 	%p19, %r35, 1;
	@%p19 bra 	$L__BB0_27;
	shl.b32 	%r66, %r88, 2;
	mov.u32 	%r67, _ZZ31fused_add_layernorm_gelu_kernelE11shared_data;
	add.s32 	%r68, %r67, %r66;
	ld.shared.f32 	%f134, [%r68];
	sub.f32 	%f135, %f134, %f15;
	fma.rn.f32 	%f136, %f135, %f135, %f186;
	ld.shared.f32 	%f137, [%r68+4];
	sub.f32 	%f138, %f137, %f15;
	fma.rn.f32 	%f186, %f138, %f138, %f136;
	add.s32 	%r88, %r88, 2;
$L__BB0_27:
	and.b32  	%r69, %r43, 1;
	setp.eq.b32 	%p20, %r69, 1;
	not.pred 	%p21, %p20;
	@%p21 bra 	$L__BB0_29;
	shl.b32 	%r70, %r88, 2;
	mov.u32 	%r71, _ZZ31fused_add_layernorm_gelu_kernelE11shared_data;
	add.s32 	%r72, %r71, %r70;
	ld.shared.f32 	%f139, [%r72];
	sub.f32 	%f140, %f139, %f15;
	fma.rn.f32 	%f186, %f140, %f140, %f186;
$L__BB0_29:
	setp.ge.s32 	%p22, %r90, %r43;
	div.rn.f32 	%f141, %f186, %f14;
	add.f32 	%f28, %f30, %f141;
	@%p22 bra 	$L__BB0_32;
	mov.u32 	%r40, %ntid.x;
	cvta.to.global.u64 	%rd3, %rd8;
	cvta.to.global.u64 	%rd4, %rd9;
	cvta.to.global.u64 	%rd5, %rd10;
	rsqrt.approx.f32 	%f29, %f28;
	mov.u32 	%r74, _ZZ31fused_add_layernorm_gelu_kernelE11shared_data;
$L__BB0_31:
	shl.b32 	%r73, %r90, 2;
	add.s32 	%r75, %r74, %r73;
	ld.shared.f32 	%f142, [%r75];
	sub.f32 	%f143, %f142, %f15;
	mul.f32 	%f144, %f29, %f143;
	mul.wide.s32 	%rd14, %r90, 4;
	add.s64 	%rd15, %rd3, %rd14;
	ld.global.f32 	%f145, [%rd15];
	add.s64 	%rd16, %rd4, %rd14;
	ld.global.f32 	%f146, [%rd16];
	fma.rn.f32 	%f147, %f145, %f144, %f146;
	mul.f32 	%f148, %f147, %f147;
	mul.f32 	%f149, %f147, %f148;
	fma.rn.f32 	%f150, %f149, 0f3D372713, %f147;
	mul.f32 	%f151, %f150, 0f3F4C422A;
	mul.f32 	%f152, %f147, 0f3F000000;
	abs.f32 	%f153, %f151;
	mul.f32 	%f154, %f153, 0f4038AA3B;
	ex2.approx.ftz.f32 	%f155, %f154;
	add.f32 	%f156, %f155, 0f3F800000;
	rcp.approx.ftz.f32 	%f157, %f156;
	fma.rn.f32 	%f158, %f157, 0fC0000000, 0f3F800000;
	setp.ge.f32 	%p23, %f153, 0f41102CB4;
	selp.f32 	%f159, 0f3F800000, %f158, %p23;
	copysign.f32 	%f160, %f151, %f159;
	mul.f32 	%f161, %f151, %f151;
	fma.rn.f32 	%f162, %f161, 0f3C80F082, 0fBD563CAE;
	fma.rn.f32 	%f163, %f162, %f161, 0f3E085941;
	fma.rn.f32 	%f164, %f163, %f161, 0fBEAAA9ED;
	fma.rn.f32 	%f165, %f164, %f161, 0f00000000;
	fma.rn.f32 	%f166, %f165, %f151, %f151;
	setp.ge.f32 	%p24, %f153, 0f3F19999A;
	selp.f32 	%f167, %f160, %f166, %p24;
	add.f32 	%f168, %f167, 0f3F800000;
	mul.f32 	%f169, %f152, %f168;
	add.s32 	%r76, %r90, %r2;
	mul.wide.s32 	%rd17, %r76, 4;
	add.s64 	%rd18, %rd5, %rd17;
	st.global.f32 	[%rd18], %f169;
	add.s32 	%r90, %r90, %r40;
	setp.lt.s32 	%p25, %r90, %r43;
	@%p25 bra 	$L__BB0_31;
$L__BB0_32:
	ret;

}
	// .globl	fused_add_layernorm_relu_kernel
.visible .entry fused_add_layernorm_relu_kernel(
	.param .u64 .ptr .align 1 fused_add_layernorm_relu_kernel_param_0,
	.param .u64 .ptr .align 1 fused_add_layernorm_relu_kernel_param_1,
	.param .u64 .ptr .align 1 fused_add_layernorm_relu_kernel_param_2,
	.param .u64 .ptr .align 1 fused_add_layernorm_relu_kernel_param_3,
	.param .u64 .ptr .align 1 fused_add_layernorm_relu_kernel_param_4,
	.param .u32 fused_add_layernorm_relu_kernel_param_5,
	.param .u32 fused_add_layernorm_relu_kernel_param_6,
	.param .f32 fused_add_layernorm_relu_kernel_param_7
)
{
	.reg .pred 	%p<24>;
	.reg .b32 	%r<91>;
	.reg .b32 	%f<166>;
	.reg .b64 	%rd<19>;
	// demoted variable
	.shared .align 4 .b8 _ZZ31fused_add_layernorm_relu_kernelE11shared_data[4096];
	ld.param.u64 	%rd6, [fused_add_layernorm_relu_kernel_param_0];
	ld.param.u64 	%rd7, [fused_add_layernorm_relu_kernel_param_1];
	ld.param.u64 	%rd8, [fused_add_layernorm_relu_kernel_param_2];
	ld.param.u64 	%rd9, [fused_add_layernorm_relu_kernel_param_3];
	ld.param.u64 	%rd10, [fused_add_layernorm_relu_kernel_param_4];
	ld.param.u32 	%r44, [fused_add_layernorm_relu_kernel_param_5];
	ld.param.u32 	%r43, [fused_add_layernorm_relu_kernel_param_6];
	ld.param.f32 	%f30, [fused_add_layernorm_relu_kernel_param_7];
	mov.u32 	%r1, %ctaid.x;
	setp.ge.s32 	%p1, %r1, %r44;
	@%p1 bra 	$L__BB1_32;
	mul.lo.s32 	%r2, %r43, %r1;
	mov.u32 	%r90, %tid.x;
	setp.ge.s32 	%p2, %r90, %r43;
	@%p2 bra 	$L__BB1_4;
	mov.u32 	%r4, %ntid.x;
	cvta.to.global.u64 	%rd1, %rd6;
	cvta.to.global.u64 	%rd2, %rd7;
	mov.u32 	%r47, _ZZ31fused_add_layernorm_relu_kernelE11shared_data;
	mov.u32 	%r77, %r90;
$L__BB1_3:
	add.s32 	%r45, %r77, %r2;
	mul.wide.s32 	%rd11, %r45, 4;
	add.s64 	%rd12, %rd1, %rd11;
	ld.global.f32 	%f31, [%rd12];
	add.s64 	%rd13, %rd2, %rd11;
	ld.global.f32 	%f32, [%rd13];
	add.f32 	%f33, %f31, %f32;
	shl.b32 	%r46, %r77, 2;
	add.s32 	%r48, %r47, %r46;
	st.shared.f32 	[%r48], %f33;
	add.s32 	%r77, %r77, %r4;
	setp.lt.s32 	%p3, %r77, %r43;
	@%p3 bra 	$L__BB1_3;
$L__BB1_4:
	bar.sync 	0;
	setp.lt.s32 	%p4, %r43, 1;
	mov.f32 	%f157, 0f00000000;
	@%p4 bra 	$L__BB1_17;
	and.b32  	%r7, %r43, 15;
	setp.lt.u32 	%p5, %r43, 16;
	mov.f32 	%f157, 0f00000000;
	mov.b32 	%r81, 0;
	@%p5 bra 	$L__BB1_8;
	and.b32  	%r81, %r43, 2147483632;
	mov.u32 	%r51, _ZZ31fused_add_layernorm_relu_kernelE11shared_data;
	add.s32 	%r78, %r51, 32;
	neg.s32 	%r79, %r81;
	mov.f32 	%f157, 0f00000000;
$L__BB1_7:
	.pragma "nounroll";
	ld.shared.f32 	%f38, [%r78+-32];
	add.f32 	%f39, %f157, %f38;
	ld.shared.f32 	%f40, [%r78+-28];
	add.f32 	%f41, %f39, %f40;
	ld.shared.f32 	%f42, [%r78+-24];
	add.f32 	%f43, %f41, %f42;
	ld.shared.f32 	%f44, [%r78+-20];
	add.f32 	%f45, %f43, %f44;
	ld.shared.f32 	%f46, [%r78+-16];
	add.f32 	%f47, %f45, %f46;
	ld.shared.f32 	%f48, [%r78+-12];
	add.f32 	%f49, %f47, %f48;
	ld.shared.f32 	%f50, [%r78+-8];
	add.f32 	%f51, %f49, %f50;
	ld.shared.f32 	%f52, [%r78+-4];
	add.f32 	%f53, %f51, %f52;
	ld.shared.f32 	%f54, [%r78];
	add.f32 	%f55, %f53, %f54;
	ld.shared.f32 	%f56, [%r78+4];
	add.f32 	%f57, %f55, %f56;
	ld.shared.f32 	%f58, [%r78+8];
	add.f32 	%f59, %f57, %f58;
	ld.shared.f32 	%f60, [%r78+12];
	add.f32 	%f61, %f59, %f60;
	ld.shared.f32 	%f62, [%r78+16];
	add.f32 	%f63, %f61, %f62;
	ld.shared.f32 	%f64, [%r78+20];
	add.f32 	%f65, %f63, %f64;
	ld.shared.f32 	%f66, [%r78+24];
	add.f32 	%f67, %f65, %f66;
	ld.shared.f32 	%f68, [%r78+28];
	add.f32 	%f157, %f67, %f68;
	add.s32 	%r79, %r79, 16;
	add.s32 	%r78, %r78, 64;
	setp.ne.s32 	%p6, %r79, 0;
	@%p6 bra 	$L__BB1_7;
$L__BB1_8:
	setp.eq.s32 	%p7, %r7, 0;
	@%p7 bra 	$L__BB1_17;
	and.b32  	%r15, %r43, 7;
	setp.lt.u32 	%p8, %r7, 8;
	@%p8 bra 	$L__BB1_11;
	shl.b32 	%r52, %r81, 2;
	mov.u32 	%r53, _ZZ31fused_add_layernorm_relu_kernelE11shared_data;
	add.s32 	%r54, %r53, %r52;
	ld.shared.f32 	%f70, [%r54];
	add.f32 	%f71, %f157, %f70;
	ld.shared.f32 	%f72, [%r54+4];
	add.f32 	%f73, %f71, %f72;
	ld.shared.f32 	%f74, [%r54+8];
	add.f32 	%f75, %f73, %f74;
	ld.shared.f32 	%f76, [%r54+12];
	add.f32 	%f77, %f75, %f76;
	ld.shared.f32 	%f78, [%r54+16];
	add.f32 	%f79, %f77, %f78;
	ld.shared.f32 	%f80, [%r54+20];
	add.f32 	%f81, %f79, %f80;
	ld.shared.f32 	%f82, [%r54+24];
	add.f32 	%f83, %f81, %f82;
	ld.shared.f32 	%f84, [%r54+28];
	add.f32 	%f157, %f83, %f84;
	add.s32 	%r81, %r81, 8;
$L__BB1_11:
	setp.eq.s32 	%p9, %r15, 0;
	@%p9 bra 	$L__BB1_17;
	and.b32  	%r18, %r43, 3;
	setp.lt.u32 	%p10, %r15, 4;
	@%p10 bra 	$L__BB1_14;
	shl.b32 	%r55, %r81, 2;
	mov.u32 	%r56, _ZZ31fused_add_layernorm_relu_kernelE11shared_data;
	add.s32 	%r57, %r56, %r55;
	ld.shared.f32 	%f86, [%r57];
	add.f32 	%f87, %f157, %f86;
	ld.shared.f32 	%f88, [%r57+4];
	add.f32 	%f89, %f87, %f88;
	ld.shared.f32 	%f90, [%r57+8];
	add.f32 	%f91, %f89, %f90;
	ld.shared.f32 	%f92, [%r57+12];
	add.f32 	%f157, %f91, %f92;
	add.s32 	%r81, %r81, 4;
$L__BB1_14:
	setp.eq.s32 	%p11, %r18, 0;
	@%p11 bra 	$L__BB1_17;
	shl.b32 	%r58, %r81, 2;
	mov.u32 	%r59, _ZZ31fused_add_layernorm_relu_kernelE11shared_data;
	add.s32 	%r84, %r59, %r58;
	neg.s32 	%r83, %r18;
$L__BB1_16:
	.pragma "nounroll";
	ld.shared.f32 	%f93, [%r84];
	add.f32 	%f157, %f157, %f93;
	add.s32 	%r84, %r84, 4;
	add.s32 	%r83, %r83, 1;
	setp.ne.s32 	%p12, %r83, 0;
	@%p12 bra 	$L__BB1_16;
$L__BB1_17:
	setp.lt.s32 	%p13, %r43, 1;
	cvt.rn.f32.s32 	%f14, %r43;
	div.rn.f32 	%f15, %f157, %f14;
	mov.f32 	%f165, 0f00000000;
	@%p13 bra 	$L__BB1_29;
	and.b32  	%r27, %r43, 7;
	setp.lt.u32 	%p14, %r43, 8;
	mov.f32 	%f165, 0f00000000;
	mov.b32 	%r88, 0;
	@%p14 bra 	$L__BB1_21;
	and.b32  	%r88, %r43, 2147483640;
	mov.u32 	%r62, _ZZ31fused_add_layernorm_relu_kernelE11shared_data;
	add.s32 	%r85, %r62, 16;
	neg.s32 	%r86, %r88;
	mov.f32 	%f165, 0f00000000;
$L__BB1_20:
	.pragma "nounroll";
	ld.shared.f32 	%f98, [%r85+-16];
	sub.f32 	%f99, %f98, %f15;
	fma.rn.f32 	%f100, %f99, %f99, %f165;
	ld.shared.f32 	%f101, [%r85+-12];
	sub.f32 	%f102, %f101, %f15;
	fma.rn.f32 	%f103, %f102, %f102, %f100;
	ld.shared.f32 	%f104, [%r85+-8];
	sub.f32 	%f105, %f104, %f15;
	fma.rn.f32 	%f106, %f105, %f105, %f103;
	ld.shared.f32 	%f107, [%r85+-4];
	sub.f32 	%f108, %f107, %f15;
	fma.rn.f32 	%f109, %f108, %f108, %f106;
	ld.shared.f32 	%f110, [%r85];
	sub.f32 	%f111, %f110, %f15;
	fma.rn.f32 	%f112, %f111, %f111, %f109;
	ld.shared.f32 	%f113, [%r85+4];
	sub.f32 	%f114, %f113, %f15;
	fma.rn.f32 	%f115, %f114, %f114, %f112;
	ld.shared.f32 	%f116, [%r85+8];
	sub.f32 	%f117, %f116, %f15;
	fma.rn.f32 	%f118, %f117, %f117, %f115;
	ld.shared.f32 	%f119, [%r85+12];
	sub.f32 	%f120, %f119, %f15;
	fma.rn.f32 	%f165, %f120, %f120, %f118;
	add.s32 	%r86, %r86, 8;
	add.s32 	%r85, %r85, 32;
	setp.ne.s32 	%p15, %r86, 0;
	@%p15 bra 	$L__BB1_20;
$L__BB1_21:
	setp.eq.s32 	%p16, %r27, 0;
	@%p16 bra 	$L__BB1_29;
	and.b32  	%r35, %r43, 3;
	setp.lt.u32 	%p17, %r27, 4;
	@%p17 bra 	$L__BB1_24;
	shl.b32 	%r63, %r88, 2;
	mov.u32 	%r64, _ZZ31fused_add_layernorm_relu_kernelE11shared_data;
	add.s32 	%r65, %r64, %r63;
	ld.shared.f32 	%f122, [%r65];
	sub.f32 	%f123, %f122, %f15;
	fma.rn.f32 	%f124, %f123, %f123, %f165;
	ld.shared.f32 	%f125, [%r65+4];
	sub.f32 	%f126, %f125, %f15;
	fma.rn.f32 	%f127, %f126, %f126, %f124;
	ld.shared.f32 	%f128, [%r65+8];
	sub.f32 	%f129, %f128, %f15;
	fma.rn.f32 	%f130, %f129, %f129, %f127;
	ld.shared.f32 	%f131, [%r65+12];
	sub.f32 	%f132, %f131, %f15;
	fma.rn.f32 	%f165, %f132, %f132, %f130;
	add.s32 	%r88, %r88, 4;
$L__BB1_24:
	setp.eq.s32 	%p18, %r35, 0;
	@%p18 bra 	$L__BB1_29;
	setp.eq.s32 	%p19, %r35, 1;
	@%p19 bra 	$L__BB1_27;
	shl.b32 	%r66, %r88, 2;
	mov.u32 	%r67, _ZZ31fused_add_layernorm_relu_kernelE11shared_data;
	add.s32 	%r68, %r67, %r66;
	ld.shared.f32 	%f134, [%r68];
	sub.f32 	%f135, %f134, %f15;
	fma.rn.f32 	%f136, %f135, %f135, %f165;
	ld.shared.f32 	%f137, [%r68+4];
	sub.f32 	%f138, %f137, %f15;
	fma.rn.f32 	%f165, %f138, %f138, %f136;
	add.s32 	%r88, %r88, 2;
$L__BB1_27:
	and.b32  	%r69, %r43, 1;
	setp.eq.b32 	%p20, %r69, 1;
	not.pred 	%p21, %p20;
	@%p21 bra 	$L__BB1_29;
	shl.b32 	%r70, %r88, 2;
	mov.u32 	%r71, _ZZ31fused_add_layernorm_relu_kernelE11shared_data;
	add.s32 	%r72, %r71, %r70;
	ld.shared.f32 	%f139, [%r72];
	sub.f32 	%f140, %f139, %f15;
	fma.rn.f32 	%f165, %f140, %f140, %f165;
$L__BB1_29:
	setp.ge.s32 	%p22, %r90, %r43;
	div.rn.f32 	%f141, %f165, %f14;
	add.f32 	%f28, %f30, %f141;
	@%p22 bra 	$L__BB1_32;
	mov.u32 	%r40, %ntid.x;
	cvta.to.global.u64 	%rd3, %rd8;
	cvta.to.global.u64 	%rd4, %rd9;
	cvta.to.global.u64 	%rd5, %rd10;
	rsqrt.approx.f32 	%f29, %f28;
	mov.u32 	%r74, _ZZ31fused_add_layernorm_relu_kernelE11shared_data;
$L__BB1_31:
	shl.b32 	%r73, %r90, 2;
	add.s32 	%r75, %r74, %r73;
	ld.shared.f32 	%f142, [%r75];
	sub.f32 	%f143, %f142, %f15;
	mul.f32 	%f144, %f29, %f143;
	mul.wide.s32 	%rd14, %r90, 4;
	add.s64 	%rd15, %rd3, %rd14;
	ld.global.f32 	%f145, [%rd15];
	add.s64 	%rd16, %rd4, %rd14;
	ld.global.f32 	%f146, [%rd16];
	fma.rn.f32 	%f147, %f145, %f144, %f146;
	max.f32 	%f148, %f147, 0f00000000;
	add.s32 	%r76, %r90, %r2;
	mul.wide.s32 	%rd17, %r76, 4;
	add.s64 	%rd18, %rd5, %rd17;
	st.global.f32 	[%rd18], %f148;
	add.s32 	%r90, %r90, %r40;
	setp.lt.s32 	%p23, %r90, %r43;
	@%p23 bra 	$L__BB1_31;
$L__BB1_32:
	ret;

}
	// .globl	fused_add_layernorm_silu_kernel
.visible .entry fused_add_layernorm_silu_kernel(
	.param .u64 .ptr .align 1 fused_add_layernorm_silu_kernel_param_0,
	.param .u64 .ptr .align 1 fused_add_layernorm_silu_kernel_param_1,
	.param .u64 .ptr .align 1 fused_add_layernorm_silu_kernel_param_2,
	.param .u64 .ptr .align 1 fused_add_layernorm_silu_kernel_param_3,
	.param .u64 .ptr .align 1 fused_add_layernorm_silu_kernel_param_4,
	.param .u32 fused_add_layernorm_silu_kernel_param_5,
	.param .u32 fused_add_layernorm_silu_kernel_param_6,
	.param .f32 fused_add_layernorm_silu_kernel_param_7
)
{
	.reg .pred 	%p<24>;
	.reg .b32 	%r<93>;
	.reg .b32 	%f<178>;
	.reg .b64 	%rd<19>;
	// demoted variable
	.shared .align 4 .b8 _ZZ31fused_add_layernorm_silu_kernelE11shared_data[4096];
	ld.param.u64 	%rd6, [fused_add_layernorm_silu_kernel_param_0];
	ld.param.u64 	%rd7, [fused_add_layernorm_silu_kernel_param_1];
	ld.param.u64 	%rd8, [fused_add_layernorm_silu_kernel_param_2];
	ld.param.u64 	%rd9, [fused_add_layernorm_silu_kernel_param_3];
	ld.param.u64 	%rd10, [fused_add_layernorm_silu_kernel_param_4];
	ld.param.u32 	%r44, [fused_add_layernorm_silu_kernel_param_5];
	ld.param.u32 	%r43, [fused_add_layernorm_silu_kernel_param_6];
	ld.param.f32 	%f30, [fused_add_layernorm_silu_kernel_param_7];
	mov.u32 	%r1, %ctaid.x;
	setp.ge.s32 	%p1, %r1, %r44;
	@%p1 bra 	$L__BB2_32;
	mul.lo.s32 	%r2, %r43, %r1;
	mov.u32 	%r92, %tid.x;
	setp.ge.s32 	%p2, %r92, %r43;
	@%p2 bra 	$L__BB2_4;
	mov.u32 	%r4, %ntid.x;
	cvta.to.global.u64 	%rd1, %rd6;
	cvta.to.global.u64 	%rd2, %rd7;
	mov.u32 	%r47, _ZZ31fused_add_layernorm_silu_kernelE11shared_data;
	mov.u32 	%r79, %r92;
$L__BB2_3:
	add.s32 	%r45, %r79, %r2;
	mul.wide.s32 	%rd11, %r45, 4;
	add.s64 	%rd12, %rd1, %rd11;
	ld.global.f32 	%f31, [%rd12];
	add.s64 	%rd13, %rd2, %rd11;
	ld.global.f32 	%f32, [%rd13];
	add.f32 	%f33, %f31, %f32;
	shl.b32 	%r46, %r79, 2;
	add.s32 	%r48, %r47, %r46;
	st.shared.f32 	[%r48], %f33;
	add.s32 	%r79, %r79, %r4;
	setp.lt.s32 	%p3, %r79, %r43;
	@%p3 bra 	$L__BB2_3;
$L__BB2_4:
	bar.sync 	0;
	setp.lt.s32 	%p4, %r43, 1;
	mov.f32 	%f169, 0f00000000;
	@%p4 bra 	$L__BB2_17;
	and.b32  	%r7, %r43, 15;
	setp.lt.u32 	%p5, %r43, 16;
	mov.f32 	%f169, 0f00000000;
	mov.b32 	%r83, 0;
	@%p5 bra 	$L__BB2_8;
	and.b32  	%r83, %r43, 2147483632;
	mov.u32 	%r51, _ZZ31fused_add_layernorm_silu_kernelE11shared_data;
	add.s32 	%r80, %r51, 32;
	neg.s32 	%r81, %r83;
	mov.f32 	%f169, 0f00000000;
$L__BB2_7:
	.pragma "nounroll";
	ld.shared.f32 	%f38, [%r80+-32];
	add.f32 	%f39, %f169, %f38;
	ld.shared.f32 	%f40, [%r80+-28];
	add.f32 	%f41, %f39, %f40;
	ld.shared.f32 	%f42, [%r80+-24];
	add.f32 	%f43, %f41, %f42;
	ld.shared.f32 	%f44, [%r80+-20];
	add.f32 	%f45, %f43, %f44;
	ld.shared.f32 	%f46, [%r80+-16];
	add.f32 	%f47, %f45, %f46;
	ld.shared.f32 	%f48, [%r80+-12];
	add.f32 	%f49, %f47, %f48;
	ld.shared.f32 	%f50, [%r80+-8];
	add.f32 	%f51, %f49, %f50;
	ld.shared.f32 	%f52, [%r80+-4];
	add.f32 	%f53, %f51, %f52;
	ld.shared.f32 	%f54, [%r80];
	add.f32 	%f55, %f53, %f54;
	ld.shared.f32 	%f56, [%r80+4];
	add.f32 	%f57, %f55, %f56;
	ld.shared.f32 	%f58, [%r80+8];
	add.f32 	%f59, %f57, %f58;
	ld.shared.f32 	%f60, [%r80+12];
	add.f32 	%f61, %f59, %f60;
	ld.shared.f32 	%f62, [%r80+16];
	add.f32 	%f63, %f61, %f62;
	ld.shared.f32 	%f64, [%r80+20];
	add.f32 	%f65, %f63, %f64;
	ld.shared.f32 	%f66, [%r80+24];
	add.f32 	%f67, %f65, %f66;
	ld.shared.f32 	%f68, [%r80+28];
	add.f32 	%f169, %f67, %f68;
	add.s32 	%r81, %r81, 16;
	add.s32 	%r80, %r80, 64;
	setp.ne.s32 	%p6, %r81, 0;
	@%p6 bra 	$L__BB2_7;
$L__BB2_8:
	setp.eq.s32 	%p7, %r7, 0;
	@%p7 bra 	$L__BB2_17;
	and.b32  	%r15, %r43, 7;
	setp.lt.u32 	%p8, %r7, 8;
	@%p8 bra 	$L__BB2_11;
	shl.b32 	%r52, %r83, 2;
	mov.u32 	%r53, _ZZ31fused_add_layernorm_silu_kernelE11shared_data;
	add.s32 	%r54, %r53, %r52;
	ld.shared.f32 	%f70, [%r54];
	add.f32 	%f71, %f169, %f70;
	ld.shared.f32 	%f72, [%r54+4];
	add.f32 	%f73, %f71, %f72;
	ld.shared.f32 	%f74, [%r54+8];
	add.f32 	%f75, %f73, %f74;
	ld.shared.f32 	%f76, [%r54+12];
	add.f32 	%f77, %f75, %f76;
	ld.shared.f32 	%f78, [%r54+16];
	add.f32 	%f79, %f77, %f78;
	ld.shared.f32 	%f80, [%r54+20];
	add.f32 	%f81, %f79, %f80;
	ld.shared.f32 	%f82, [%r54+24];
	add.f32 	%f83, %f81, %f82;
	ld.shared.f32 	%f84, [%r54+28];
	add.f32 	%f169, %f83, %f84;
	add.s32 	%r83, %r83, 8;
$L__BB2_11:
	setp.eq.s32 	%p9, %r15, 0;
	@%p9 bra 	$L__BB2_17;
	and.b32  	%r18, %r43, 3;
	setp.lt.u32 	%p10, %r15, 4;
	@%p10 bra 	$L__BB2_14;
	shl.b32 	%r55, %r83, 2;
	mov.u32 	%r56, _ZZ31fused_add_layernorm_silu_kernelE11shared_data;
	add.s32 	%r57, %r56, %r55;
	ld.shared.f32 	%f86, [%r57];
	add.f32 	%f87, %f169, %f86;
	ld.shared.f32 	%f88, [%r57+4];
	add.f32 	%f89, %f87, %f88;
	ld.shared.f32 	%f90, [%r57+8];
	add.f32 	%f91, %f89, %f90;
	ld.shared.f32 	%f92, [%r57+12];
	add.f32 	%f169, %f91, %f92;
	add.s32 	%r83, %r83, 4;
$L__BB2_14:
	setp.eq.s32 	%p11, %r18, 0;
	@%p11 bra 	$L__BB2_17;
	shl.b32 	%r58, %r83, 2;
	mov.u32 	%r59, _ZZ31fused_add_layernorm_silu_kernelE11shared_data;
	add.s32 	%r86, %r59, %r58;
	neg.s32 	%r85, %r18;
$L__BB2_16:
	.pragma "nounroll";
	ld.shared.f32 	%f93, [%r86];
	add.f32 	%f169, %f169, %f93;
	add.s32 	%r86, %r86, 4;
	add.s32 	%r85, %r85, 1;
	setp.ne.s32 	%p12, %r85, 0;
	@%p12 bra 	$L__BB2_16;
$L__BB2_17:
	setp.lt.s32 	%p13, %r43, 1;
	cvt.rn.f32.s32 	%f14, %r43;
	div.rn.f32 	%f15, %f169, %f14;
	mov.f32 	%f177, 0f00000000;
	@%p13 bra 	$L__BB2_29;
	and.b32  	%r27, %r43, 7;
	setp.lt.u32 	%p14, %r43, 8;
	mov.f32 	%f177, 0f00000000;
	mov.b32 	%r90, 0;
	@%p14 bra 	$L__BB2_21;
	and.b32  	%r90, %r43, 2147483640;
	mov.u32 	%r62, _ZZ31fused_add_layernorm_silu_kernelE11shared_data;
	add.s32 	%r87, %r62, 16;
	neg.s32 	%r88, %r90;
	mov.f32 	%f177, 0f00000000;
$L__BB2_20:
	.pragma "nounroll";
	ld.shared.f32 	%f98, [%r87+-16];
	sub.f32 	%f99, %f98, %f15;
	fma.rn.f32 	%f100, %f99, %f99, %f177;
	ld.shared.f32 	%f101, [%r87+-12];
	sub.f32 	%f102, %f101, %f15;
	fma.rn.f32 	%f103, %f102, %f102, %f100;
	ld.shared.f32 	%f104, [%r87+-8];
	sub.f32 	%f105, %f104, %f15;
	fma.rn.f32 	%f106, %f105, %f105, %f103;
	ld.shared.f32 	%f107, [%r87+-4];
	sub.f32 	%f108, %f107, %f15;
	fma.rn.f32 	%f109, %f108, %f108, %f106;
	ld.shared.f32 	%f110, [%r87];
	sub.f32 	%f111, %f110, %f15;
	fma.rn.f32 	%f112, %f111, %f111, %f109;
	ld.shared.f32 	%f113, [%r87+4];
	sub.f32 	%f114, %f113, %f15;
	fma.rn.f32 	%f115, %f114, %f114, %f112;
	ld.shared.f32 	%f116, [%r87+8];
	sub.f32 	%f117, %f116, %f15;
	fma.rn.f32 	%f118, %f117, %f117, %f115;
	ld.shared.f32 	%f119, [%r87+12];
	sub.f32 	%f120, %f119, %f15;
	fma.rn.f32 	%f177, %f120, %f120, %f118;
	add.s32 	%r88, %r88, 8;
	add.s32 	%r87, %r87, 32;
	setp.ne.s32 	%p15, %r88, 0;
	@%p15 bra 	$L__BB2_20;
$L__BB2_21:
	setp.eq.s32 	%p16, %r27, 0;
	@%p16 bra 	$L__BB2_29;
	and.b32  	%r35, %r43, 3;
	setp.lt.u32 	%p17, %r27, 4;
	@%p17 bra 	$L__BB2_24;
	shl.b32 	%r63, %r90, 2;
	mov.u32 	%r64, _ZZ31fused_add_layernorm_silu_kernelE11shared_data;
	add.s32 	%r65, %r64, %r63;
	ld.shared.f32 	%f122, [%r65];
	sub.f32 	%f123, %f122, %f15;
	fma.rn.f32 	%f124, %f123, %f123, %f177;
	ld.shared.f32 	%f125, [%r65+4];
	sub.f32 	%f126, %f125, %f15;
	fma.rn.f32 	%f127, %f126, %f126, %f124;
	ld.shared.f32 	%f128, [%r65+8];
	sub.f32 	%f129, %f128, %f15;
	fma.rn.f32 	%f130, %f129, %f129, %f127;
	ld.shared.f32 	%f131, [%r65+12];
	sub.f32 	%f132, %f131, %f15;
	fma.rn.f32 	%f177, %f132, %f132, %f130;
	add.s32 	%r90, %r90, 4;
$L__BB2_24:
	setp.eq.s32 	%p18, %r35, 0;
	@%p18 bra 	$L__BB2_29;
	setp.eq.s32 	%p19, %r35, 1;
	@%p19 bra 	$L__BB2_27;
	shl.b32 	%r66, %r90, 2;
	mov.u32 	%r67, _ZZ31fused_add_layernorm_silu_kernelE11shared_data;
	add.s32 	%r68, %r67, %r66;
	ld.shared.f32 	%f134, [%r68];
	sub.f32 	%f135, %f134, %f15;
	fma.rn.f32 	%f136, %f135, %f135, %f177;
	ld.shared.f32 	%f137, [%r68+4];
	sub.f32 	%f138, %f137, %f15;
	fma.rn.f32 	%f177, %f138, %f138, %f136;
	add.s32 	%r90, %r90, 2;
$L__BB2_27:
	and.b32  	%r69, %r43, 1;
	setp.eq.b32 	%p20, %r69, 1;
	not.pred 	%p21, %p20;
	@%p21 bra 	$L__BB2_29;
	shl.b32 	%r70, %r90, 2;
	mov.u32 	%r71, _ZZ31fused_add_layernorm_silu_kernelE11shared_data;
	add.s32 	%r72, %r71, %r70;
	ld.shared.f32 	%f139, [%r72];
	sub.f32 	%f140, %f139, %f15;
	fma.rn.f32 	%f177, %f140, %f140, %f177;
$L__BB2_29:
	setp.ge.s32 	%p22, %r92, %r43;
	div.rn.f32 	%f141, %f177, %f14;
	add.f32 	%f28, %f30, %f141;
	@%p22 bra 	$L__BB2_32;
	mov.u32 	%r40, %ntid.x;
	cvta.to.global.u64 	%rd3, %rd8;
	cvta.to.global.u64 	%rd4, %rd9;
	cvta.to.global.u64 	%rd5, %rd10;
	rsqrt.approx.f32 	%f29, %f28;
	mov.u32 	%r74, _ZZ31fused_add_layernorm_silu_kernelE11shared_data;
$L__BB2_31:
	shl.b32 	%r73, %r92, 2;
	add.s32 	%r75, %r74, %r73;
	ld.shared.f32 	%f142, [%r75];
	sub.f32 	%f143, %f142, %f15;
	mul.f32 	%f144, %f29, %f143;
	mul.wide.s32 	%rd14, %r92, 4;
	add.s64 	%rd15, %rd3, %rd14;
	ld.global.f32 	%f145, [%rd15];
	add.s64 	%rd16, %rd4, %rd14;
	ld.global.f32 	%f146, [%rd16];
	fma.rn.f32 	%f147, %f145, %f144, %f146;
	fma.rn.f32 	%f148, %f147, 0fBBBB989D, 0f3F000000;
	cvt.sat.f32.f32 	%f149, %f148;
	mov.f32 	%f150, 0f4B400001;
	mov.f32 	%f151, 0f437C0000;
	fma.rm.f32 	%f152, %f149, %f151, %f150;
	add.f32 	%f153, %f152, 0fCB40007F;
	neg.f32 	%f154, %f153;
	fma.rn.f32 	%f155, %f147, 0fBFB8AA3B, %f154;
	fma.rn.f32 	%f156, %f147, 0fB2A57060, %f155;
	mov.b32 	%r76, %f152;
	shl.b32 	%r77, %r76, 23;
	mov.b32 	%f157, %r77;
	ex2.approx.ftz.f32 	%f158, %f156;
	fma.rn.f32 	%f159, %f158, %f157, 0f3F800000;
	div.rn.f32 	%f160, %f147, %f159;
	add.s32 	%r78, %r92, %r2;
	mul.wide.s32 	%rd17, %r78, 4;
	add.s64 	%rd18, %rd5, %rd17;
	st.global.f32 	[%rd18], %f160;
	add.s32 	%r92, %r92, %r40;
	setp.lt.s32 	%p23, %r92, %r43;
	@%p23 bra 	$L__BB2_31;
$L__BB2_32:
	ret;

}


// ===== COMPILED SASS (sm_100) =====

	.target	sm_100

	.elftype	@"ET_EXEC"


//--------------------- .note.nv.tkinfo           --------------------------
	.section	.note.nv.tkinfo,"",@"SHT_NOTE"
	.sectionflags	@"SHF_NOTE_NV_TKINFO"
	.tkinfo
        /*0018*/ 	.word	0x00000002
        /*0030*/ 	.string	""
        /*0030*/ 	.string	"ptxas"
        /*0030*/ 	.string	"Cuda compilation tools, release 13.0, V13.0.88"
        /*0030*/ 	.string	"Build cuda_13.0.r13.0/compiler.36424714_0"
        /*0030*/ 	.string	"-arch sm_100 -m 64 "



//--------------------- .note.nv.cuinfo           --------------------------
	.section	.note.nv.cuinfo,"",@"SHT_NOTE"
	.sectionflags	@"SHF_NOTE_NV_CUINFO"
        /*0018*/ 	.short	0x0002
        /*001a*/ 	.short	0x0064
        /*001c*/ 	.short	0x0082
	.zero		2


//--------------------- .nv.info                  --------------------------
	.section	.nv.info,"",@"SHT_CUDA_INFO"
	.align	4


	//----- nvinfo : EIATTR_REGCOUNT
	.align		4
        /*0000*/ 	.byte	0x04, 0x2f
        /*0002*/ 	.short	(.L_1 - .L_0)
	.align		4
.L_0:
        /*0004*/ 	.word	index@(fused_add_layernorm_gelu_kernel)
        /*0008*/ 	.word	0x00000018


	//----- nvinfo : EIATTR_FRAME_SIZE
	.align		4
.L_1:
        /*000c*/ 	.byte	0x04, 0x11
        /*000e*/ 	.short	(.L_3 - .L_2)
	.align		4
.L_2:
        /*0010*/ 	.word	index@($__internal_2_$__cuda_sm3x_div_rn_noftz_f32_slowpath)
        /*0014*/ 	.word	0x00000000


	//----- nvinfo : EIATTR_FRAME_SIZE
	.align		4
.L_3:
        /*0018*/ 	.byte	0x04, 0x11
        /*001a*/ 	.short	(.L_5 - .L_4)
	.align		4
.L_4:
        /*001c*/ 	.word	index@(fused_add_layernorm_gelu_kernel)
        /*0020*/ 	.word	0x00000000


	//----- nvinfo : EIATTR_REGCOUNT
	.align		4
.L_5:
        /*0024*/ 	.byte	0x04, 0x2f
        /*0026*/ 	.short	(.L_7 - .L_6)
	.align		4
.L_6:
        /*0028*/ 	.word	index@(fused_add_layernorm_relu_kernel)
        /*002c*/ 	.word	0x00000018


	//----- nvinfo : EIATTR_FRAME_SIZE
	.align		4
.L_7:
        /*0030*/ 	.byte	0x04, 0x11
        /*0032*/ 	.short	(.L_9 - .L_8)
	.align		4
.L_8:
        /*0034*/ 	.word	index@($__internal_1_$__cuda_sm3x_div_rn_noftz_f32_slowpath)
        /*0038*/ 	.word	0x00000000


	//----- nvinfo : EIATTR_FRAME_SIZE
	.align		4
.L_9:
        /*003c*/ 	.byte	0x04, 0x11
        /*003e*/ 	.short	(.L_11 - .L_10)
	.align		4
.L_10:
        /*0040*/ 	.word	index@(fused_add_layernorm_relu_kernel)
        /*0044*/ 	.word	0x00000000


	//----- nvinfo : EIATTR_REGCOUNT
	.align		4
.L_11:
        /*0048*/ 	.byte	0x04, 0x2f
        /*004a*/ 	.short	(.L_13 - .L_12)
	.align		4
.L_12:
        /*004c*/ 	.word	index@(fused_add_layernorm_silu_kernel)
        /*0050*/ 	.word	0x00000018


	//----- nvinfo : EIATTR_FRAME_SIZE
	.align		4
.L_13:
        /*0054*/ 	.byte	0x04, 0x11
        /*0056*/ 	.short	(.L_15 - .L_14)
	.align		4
.L_14:
        /*0058*/ 	.word	index@($__internal_0_$__cuda_sm3x_div_rn_noftz_f32_slowpath)
        /*005c*/ 	.word	0x00000000


	//----- nvinfo : EIATTR_FRAME_SIZE
	.align		4
.L_15:
        /*0060*/ 	.byte	0x04, 0x11
        /*0062*/ 	.short	(.L_17 - .L_16)
	.align		4
.L_16:
        /*0064*/ 	.word	index@(fused_add_layernorm_silu_kernel)
        /*0068*/ 	.word	0x00000000


	//----- nvinfo : EIATTR_MIN_STACK_SIZE
	.align		4
.L_17:
        /*006c*/ 	.byte	0x04, 0x12
        /*006e*/ 	.short	(.L_19 - .L_18)
	.align		4
.L_18:
        /*0070*/ 	.word	index@(fused_add_layernorm_silu_kernel)
        /*0074*/ 	.word	0x00000000


	//----- nvinfo : EIATTR_MIN_STACK_SIZE
	.align		4
.L_19:
        /*0078*/ 	.byte	0x04, 0x12
        /*007a*/ 	.short	(.L_21 - .L_20)
	.align		4
.L_20:
        /*007c*/ 	.word	index@(fused_add_layernorm_relu_kernel)
        /*0080*/ 	.word	0x00000000


	//----- nvinfo : EIATTR_MIN_STACK_SIZE
	.align		4
.L_21:
        /*0084*/ 	.byte	0x04, 0x12
        /*0086*/ 	.short	(.L_23 - .L_22)
	.align		4
.L_22:
        /*0088*/ 	.word	index@(fused_add_layernorm_gelu_kernel)
        /*008c*/ 	.word	0x00000000
.L_23:


//--------------------- .nv.compat                --------------------------
	.section	.nv.compat,"",@"SHT_CUDA_COMPAT_INFO"
	.align	4
        /*0000*/ 	.byte	0x02, 0x09, 0x00, 0x00, 0x02, 0x02, 0x01, 0x00, 0x02, 0x05, 0x05, 0x00, 0x03, 0x07, 0x01, 0x01
        /*0010*/ 	.byte	0x02, 0x03, 0x00, 0x00, 0x02, 0x06, 0x01, 0x00, 0x04, 0x0b, 0x08, 0x00, 0x01, 0x00, 0x00, 0x00
        /*0020*/ 	.byte	0x00, 0x00, 0x00, 0x00


//--------------------- .nv.info.fused_add_layernorm_silu_kernel --------------------------
	.section	.nv.info.fused_add_layernorm_silu_kernel,"",@"SHT_CUDA_INFO"
	.sectionflags	@""
	.align	4


	//----- nvinfo : EIATTR_CUDA_API_VERSION
	.align		4
        /*0000*/ 	.byte	0x04, 0x37
        /*0002*/ 	.short	(.L_25 - .L_24)
.L_24:
        /*0004*/ 	.word	0x00000082


	//----- nvinfo : EIATTR_KPARAM_INFO
	.align		4
.L_25:
        /*0008*/ 	.byte	0x04, 0x17
        /*000a*/ 	.short	(.L_27 - .L_26)
.L_26:
        /*000c*/ 	.word	0x00000000
        /*0010*/ 	.short	0x0007
        /*0012*/ 	.short	0x0030
        /*0014*/ 	.byte	0x00, 0xf0, 0x11, 0x00


	//----- nvinfo : EIATTR_KPARAM_INFO
	.align		4
.L_27:
        /*0018*/ 	.byte	0x04, 0x17
        /*001a*/ 	.short	(.L_29 - .L_28)
.L_28:
        /*001c*/ 	.word	0x00000000
        /*0020*/ 	.short	0x0006
        /*0022*/ 	.short	0x002c
        /*0024*/ 	.byte	0x00, 0xf0, 0x11, 0x00


	//----- nvinfo : EIATTR_KPARAM_INFO
	.align		4
.L_29:
        /*0028*/ 	.byte	0x04, 0x17
        /*002a*/ 	.short	(.L_31 - .L_30)
.L_30:
        /*002c*/ 	.word	0x00000000
        /*0030*/ 	.short	0x0005
        /*0032*/ 	.short	0x0028
        /*0034*/ 	.byte	0x00, 0xf0, 0x11, 0x00


	//----- nvinfo : EIATTR_KPARAM_INFO
	.align		4
.L_31:
        /*0038*/ 	.byte	0x04, 0x17
        /*003a*/ 	.short	(.L_33 - .L_32)
.L_32:
        /*003c*/ 	.word	0x00000000
        /*0040*/ 	.short	0x0004
        /*0042*/ 	.short	0x0020
        /*0044*/ 	.byte	0x00, 0xf5, 0x21, 0x00


	//----- nvinfo : EIATTR_KPARAM_INFO
	.align		4
.L_33:
        /*0048*/ 	.byte	0x04, 0x17
        /*004a*/ 	.short	(.L_35 - .L_34)
.L_34:
        /*004c*/ 	.word	0x00000000
        /*0050*/ 	.short	0x0003
        /*0052*/ 	.short	0x0018
        /*0054*/ 	.byte	0x00, 0xf5, 0x21, 0x00


	//----- nvinfo : EIATTR_KPARAM_INFO
	.align		4
.L_35:
        /*0058*/ 	.byte	0x04, 0x17
        /*005a*/ 	.short	(.L_37 - .L_36)
.L_36:
        /*005c*/ 	.word	0x00000000
        /*0060*/ 	.short	0x0002
        /*0062*/ 	.short	0x0010
        /*0064*/ 	.byte	0x00, 0xf5, 0x21, 0x00


	//----- nvinfo : EIATTR_KPARAM_INFO
	.align		4
.L_37:
        /*0068*/ 	.byte	0x04, 0x17
        /*006a*/ 	.short	(.L_39 - .L_38)
.L_38:
        /*006c*/ 	.word	0x00000000
        /*0070*/ 	.short	0x0001
        /*0072*/ 	.short	0x0008
        /*0074*/ 	.byte	0x00, 0xf5, 0x21, 0x00


	//----- nvinfo : EIATTR_KPARAM_INFO
	.align		4
.L_39:
        /*0078*/ 	.byte	0x04, 0x17
        /*007a*/ 	.short	(.L_41 - .L_40)
.L_40:
        /*007c*/ 	.word	0x00000000
        /*0080*/ 	.short	0x0000
        /*0082*/ 	.short	0x0000
        /*0084*/ 	.byte	0x00, 0xf5, 0x21, 0x00


	//----- nvinfo : EIATTR_SPARSE_MMA_MASK
	.align		4
.L_41:
        /*0088*/ 	.byte	0x03, 0x50
        /*008a*/ 	.short	0x0000


	//----- nvinfo : EIATTR_MAXREG_COUNT
	.align		4
        /*008c*/ 	.byte	0x03, 0x1b
        /*008e*/ 	.short	0x00ff


	//----- nvinfo : EIATTR_NUM_BARRIERS
	.align		4
        /*0090*/ 	.byte	0x02, 0x4c
        /*0092*/ 	.byte	0x01
	.zero		1


	//----- nvinfo : EIATTR_MERCURY_ISA_VERSION
	.align		4
        /*0094*/ 	.byte	0x03, 0x5f
        /*0096*/ 	.short	0x0101


	//----- nvinfo : EIATTR_VRC_CTA_INIT_COUNT
	.align		4
        /*0098*/ 	.byte	0x02, 0x4a
	.zero		1
	.zero		1


	//----- nvinfo : EIATTR_EXIT_INSTR_OFFSETS
	.align		4
        /*009c*/ 	.byte	0x04, 0x1c
        /*009e*/ 	.short	(.L_43 - .L_42)


	//   ....[0]....
.L_42:
        /*00a0*/ 	.word	0x00000040


	//   ....[1]....
        /*00a4*/ 	.word	0x00000e50


	//   ....[2]....
        /*00a8*/ 	.word	0x00001190


	//----- nvinfo : EIATTR_CRS_STACK_SIZE
	.align		4
.L_43:
        /*00ac*/ 	.byte	0x04, 0x1e
        /*00ae*/ 	.short	(.L_45 - .L_44)
.L_44:
        /*00b0*/ 	.word	0x00000000


	//----- nvinfo : EIATTR_CBANK_PARAM_SIZE
	.align		4
.L_45:
        /*00b4*/ 	.byte	0x03, 0x19
        /*00b6*/ 	.short	0x0034


	//----- nvinfo : EIATTR_PARAM_CBANK
	.align		4
        /*00b8*/ 	.byte	0x04, 0x0a
        /*00ba*/ 	.short	(.L_47 - .L_46)
	.align		4
.L_46:
        /*00bc*/ 	.word	index@(.nv.constant0.fused_add_layernorm_silu_kernel)
        /*00c0*/ 	.short	0x0380
        /*00c2*/ 	.short	0x0034


	//----- nvinfo : EIATTR_SW_WAR
	.align		4
.L_47:
        /*00c4*/ 	.byte	0x04, 0x36
        /*00c6*/ 	.short	(.L_49 - .L_48)
.L_48:
        /*00c8*/ 	.word	0x00000008
.L_49:


//--------------------- .nv.info.fused_add_layernorm_relu_kernel --------------------------
	.section	.nv.info.fused_add_layernorm_relu_kernel,"",@"SHT_CUDA_INFO"
	.sectionflags	@""
	.align	4


	//----- nvinfo : EIATTR_CUDA_API_VERSION
	.align		4
        /*0000*/ 	.byte	0x04, 0x37
        /*0002*/ 	.short	(.L_51 - .L_50)
.L_50:
        /*0004*/ 	.word	0x00000082


	//----- nvinfo : EIATTR_KPARAM_INFO
	.align		4
.L_51:
        /*0008*/ 	.byte	0x04, 0x17
        /*000a*/ 	.short	(.L_53 - .L_52)
.L_52:
        /*000c*/ 	.word	0x00000000
        /*0010*/ 	.short	0x0007
        /*0012*/ 	.short	0x0030
        /*0014*/ 	.byte	0x00, 0xf0, 0x11, 0x00


	//----- nvinfo : EIATTR_KPARAM_INFO
	.align		4
.L_53:
        /*0018*/ 	.byte	0x04, 0x17
        /*001a*/ 	.short	(.L_55 - .L_54)
.L_54:
        /*001c*/ 	.word	0x00000000
        /*0020*/ 	.short	0x0006
        /*0022*/ 	.short	0x002c
        /*0024*/ 	.byte	0x00, 0xf0, 0x11, 0x00


	//----- nvinfo : EIATTR_KPARAM_INFO
	.align		4
.L_55:
        /*0028*/ 	.byte	0x04, 0x17
        /*002a*/ 	.short	(.L_57 - .L_56)
.L_56:
        /*002c*/ 	.word	0x00000000
        /*0030*/ 	.short	0x0005
        /*0032*/ 	.short	0x0028
        /*0034*/ 	.byte	0x00, 0xf0, 0x11, 0x00


	//----- nvinfo : EIATTR_KPARAM_INFO
	.align		4
.L_57:
        /*0038*/ 	.byte	0x04, 0x17
        /*003a*/ 	.short	(.L_59 - .L_58)
.L_58:
        /*003c*/ 	.word	0x00000000
        /*0040*/ 	.short	0x0004
        /*0042*/ 	.short	0x0020
        /*0044*/ 	.byte	0x00, 0xf5, 0x21, 0x00


	//----- nvinfo : EIATTR_KPARAM_INFO
	.align		4
.L_59:
        /*0048*/ 	.byte	0x04, 0x17
        /*004a*/ 	.short	(.L_61 - .L_60)
.L_60:
        /*004c*/ 	.word	0x00000000
        /*0050*/ 	.short	0x0003
        /*0052*/ 	.short	0x0018
        /*0054*/ 	.byte	0x00, 0xf5, 0x21, 0x00


	//----- nvinfo : EIATTR_KPARAM_INFO
	.align		4
.L_61:
        /*0058*/ 	.byte	0x04, 0x17
        /*005a*/ 	.short	(.L_63 - .L_62)
.L_62:
        /*005c*/ 	.word	0x00000000
        /*0060*/ 	.short	0x0002
        /*0062*/ 	.short	0x0010
        /*0064*/ 	.byte	0x00, 0xf5, 0x21, 0x00


	//----- nvinfo : EIATTR_KPARAM_INFO
	.align		4
.L_63:
        /*0068*/ 	.byte	0x04, 0x17
        /*006a*/ 	.short	(.L_65 - .L_64)
.L_64:
        /*006c*/ 	.word	0x00000000
        /*0070*/ 	.short	0x0001
        /*0072*/ 	.short	0x0008
        /*0074*/ 	.byte	0x00, 0xf5, 0x21, 0x00


	//----- nvinfo : EIATTR_KPARAM_INFO
	.align		4
.L_65:
        /*0078*/ 	.byte	0x04, 0x17
        /*007a*/ 	.short	(.L_67 - .L_66)
.L_66:
        /*007c*/ 	.word	0x00000000
        /*0080*/ 	.short	0x0000
        /*0082*/ 	.short	0x0000
        /*0084*/ 	.byte	0x00, 0xf5, 0x21, 0x00


	//----- nvinfo : EIATTR_SPARSE_MMA_MASK
	.align		4
.L_67:
        /*0088*/ 	.byte	0x03, 0x50
        /*008a*/ 	.short	0x0000


	//----- nvinfo : EIATTR_MAXREG_COUNT
	.align		4
        /*008c*/ 	.byte	0x03, 0x1b
        /*008e*/ 	.short	0x00ff


	//----- nvinfo : EIATTR_NUM_BARRIERS
	.align		4
        /*0090*/ 	.byte	0x02, 0x4c
        /*0092*/ 	.byte	0x01
	.zero		1


	//----- nvinfo : EIATTR_MERCURY_ISA_VERSION
	.align		4
        /*0094*/ 	.byte	0x03, 0x5f
        /*0096*/ 	.short	0x0101


	//----- nvinfo : EIATTR_VRC_CTA_INIT_COUNT
	.align		4
        /*0098*/ 	.byte	0x02, 0x4a
	.zero		1
	.zero		1


	//----- nvinfo : EIATTR_EXIT_INSTR_OFFSETS
	.align		4
        /*009c*/ 	.byte	0x04, 0x1c
        /*009e*/ 	.short	(.L_69 - .L_68)


	//   ....[0]....
.L_68:
        /*00a0*/ 	.word	0x00000040


	//   ....[1]....
        /*00a4*/ 	.word	0x00000e30


	//   ....[2]....
        /*00a8*/ 	.word	0x00001000


	//----- nvinfo : EIATTR_CRS_STACK_SIZE
	.align		4
.L_69:
        /*00ac*/ 	.byte	0x04, 0x1e
        /*00ae*/ 	.short	(.L_71 - .L_70)
.L_70:
        /*00b0*/ 	.word	0x00000000


	//----- nvinfo : EIATTR_CBANK_PARAM_SIZE
	.align		4
.L_71:
        /*00b4*/ 	.byte	0x03, 0x19
        /*00b6*/ 	.short	0x0034


	//----- nvinfo : EIATTR_PARAM_CBANK
	.align		4
        /*00b8*/ 	.byte	0x04, 0x0a
        /*00ba*/ 	.short	(.L_73 - .L_72)
	.align		4
.L_72:
        /*00bc*/ 	.word	index@(.nv.constant0.fused_add_layernorm_relu_kernel)
        /*00c0*/ 	.short	0x0380
        /*00c2*/ 	.short	0x0034


	//----- nvinfo : EIATTR_SW_WAR
	.align		4
.L_73:
        /*00c4*/ 	.byte	0x04, 0x36
        /*00c6*/ 	.short	(.L_75 - .L_74)
.L_74:
        /*00c8*/ 	.word	0x00000008
.L_75:


//--------------------- .nv.info.fused_add_layernorm_gelu_kernel --------------------------
	.section	.nv.info.fused_add_layernorm_gelu_kernel,"",@"SHT_CUDA_INFO"
	.sectionflags	@""
	.align	4


	//----- nvinfo : EIATTR_CUDA_API_VERSION
	.align		4
        /*0000*/ 	.byte	0x04, 0x37
        /*0002*/ 	.short	(.L_77 - .L_76)
.L_76:
        /*0004*/ 	.word	0x00000082


	//----- nvinfo : EIATTR_KPARAM_INFO
	.align		4
.L_77:
        /*0008*/ 	.byte	0x04, 0x17
        /*000a*/ 	.short	(.L_79 - .L_78)
.L_78:
        /*000c*/ 	.word	0x00000000
        /*0010*/ 	.short	0x0007
        /*0012*/ 	.short	0x0030
        /*0014*/ 	.byte	0x00, 0xf0, 0x11, 0x00


	//----- nvinfo : EIATTR_KPARAM_INFO
	.align		4
.L_79:
        /*0018*/ 	.byte	0x04, 0x17
        /*001a*/ 	.short	(.L_81 - .L_80)
.L_80:
        /*001c*/ 	.word	0x00000000
        /*0020*/ 	.short	0x0006
        /*0022*/ 	.short	0x002c
        /*0024*/ 	.byte	0x00, 0xf0, 0x11, 0x00


	//----- nvinfo : EIATTR_KPARAM_INFO
	.align		4
.L_81:
        /*0028*/ 	.byte	0x04, 0x17
        /*002a*/ 	.short	(.L_83 - .L_82)
.L_82:
        /*002c*/ 	.word	0x00000000
        /*0030*/ 	.short	0x0005
        /*0032*/ 	.short	0x0028
        /*0034*/ 	.byte	0x00, 0xf0, 0x11, 0x00


	//----- nvinfo : EIATTR_KPARAM_INFO
	.align		4
.L_83:
        /*0038*/ 	.byte	0x04, 0x17
        /*003a*/ 	.short	(.L_85 - .L_84)
.L_84:
        /*003c*/ 	.word	0x00000000
        /*0040*/ 	.short	0x0004
        /*0042*/ 	.short	0x0020
        /*0044*/ 	.byte	0x00, 0xf5, 0x21, 0x00


	//----- nvinfo : EIATTR_KPARAM_INFO
	.align		4
.L_85:
        /*0048*/ 	.byte	0x04, 0x17
        /*004a*/ 	.short	(.L_87 - .L_86)
.L_86:
        /*004c*/ 	.word	0x00000000
        /*0050*/ 	.short	0x0003
        /*0052*/ 	.short	0x0018
        /*0054*/ 	.byte	0x00, 0xf5, 0x21, 0x00


	//----- nvinfo : EIATTR_KPARAM_INFO
	.align		4
.L_87:
        /*0058*/ 	.byte	0x04, 0x17
        /*005a*/ 	.short	(.L_89 - .L_88)
.L_88:
        /*005c*/ 	.word	0x00000000
        /*0060*/ 	.short	0x0002
        /*0062*/ 	.short	0x0010
        /*0064*/ 	.byte	0x00, 0xf5, 0x21, 0x00


	//----- nvinfo : EIATTR_KPARAM_INFO
	.align		4
.L_89:
        /*0068*/ 	.byte	0x04, 0x17
        /*006a*/ 	.short	(.L_91 - .L_90)
.L_90:
        /*006c*/ 	.word	0x00000000
        /*0070*/ 	.short	0x0001
        /*0072*/ 	.short	0x0008
        /*0074*/ 	.byte	0x00, 0xf5, 0x21, 0x00


	//----- nvinfo : EIATTR_KPARAM_INFO
	.align		4
.L_91:
        /*0078*/ 	.byte	0x04, 0x17
        /*007a*/ 	.short	(.L_93 - .L_92)
.L_92:
        /*007c*/ 	.word	0x00000000
        /*0080*/ 	.short	0x0000
        /*0082*/ 	.short	0x0000
        /*0084*/ 	.byte	0x00, 0xf5, 0x21, 0x00


	//----- nvinfo : EIATTR_SPARSE_MMA_MASK
	.align		4
.L_93:
        /*0088*/ 	.byte	0x03, 0x50
        /*008a*/ 	.short	0x0000


	//----- nvinfo : EIATTR_MAXREG_COUNT
	.align		4
        /*008c*/ 	.byte	0x03, 0x1b
        /*008e*/ 	.short	0x00ff


	//----- nvinfo : EIATTR_NUM_BARRIERS
	.align		4
        /*0090*/ 	.byte	0x02, 0x4c
        /*0092*/ 	.byte	0x01
	.zero		1


	//----- nvinfo : EIATTR_MERCURY_ISA_VERSION
	.align		4
        /*0094*/ 	.byte	0x03, 0x5f
        /*0096*/ 	.short	0x0101


	//----- nvinfo : EIATTR_VRC_CTA_INIT_COUNT
	.align		4
        /*0098*/ 	.byte	0x02, 0x4a
	.zero		1
	.zero		1


	//----- nvinfo : EIATTR_EXIT_INSTR_OFFSETS
	.align		4
        /*009c*/ 	.byte	0x04, 0x1c
        /*009e*/ 	.short	(.L_95 - .L_94)


	//   ....[0]....
.L_94:
        /*00a0*/ 	.word	0x00000040


	//   ....[1]....
        /*00a4*/ 	.word	0x00000e30


	//   ....[2]....
        /*00a8*/ 	.word	0x00001170


	//----- nvinfo : EIATTR_CRS_STACK_SIZE
	.align		4
.L_95:
        /*00ac*/ 	.byte	0x04, 0x1e
        /*00ae*/ 	.short	(.L_97 - .L_96)
.L_96:
        /*00b0*/ 	.word	0x00000000


	//----- nvinfo : EIATTR_CBANK_PARAM_SIZE
	.align		4
.L_97:
        /*00b4*/ 	.byte	0x03, 0x19
        /*00b6*/ 	.short	0x0034


	//----- nvinfo : EIATTR_PARAM_CBANK
	.align		4
        /*00b8*/ 	.byte	0x04, 0x0a
        /*00ba*/ 	.short	(.L_99 - .L_98)
	.align		4
.L_98:
        /*00bc*/ 	.word	index@(.nv.constant0.fused_add_layernorm_gelu_kernel)
        /*00c0*/ 	.short	0x0380
        /*00c2*/ 	.short	0x0034


	//----- nvinfo : EIATTR_SW_WAR
	.align		4
.L_99:
        /*00c4*/ 	.byte	0x04, 0x36
        /*00c6*/ 	.short	(.L_101 - .L_100)
.L_100:
        /*00c8*/ 	.word	0x00000008
.L_101:


//--------------------- .nv.callgraph             --------------------------
	.section	.nv.callgraph,"",@"SHT_CUDA_CALLGRAPH"
	.align	4
	.sectionentsize	8
	.align		4
        /*0000*/ 	.word	0x00000000
	.align		4
        /*0004*/ 	.word	0xffffffff
	.align		4
        /*0008*/ 	.word	0x00000000
	.align		4
        /*000c*/ 	.word	0xfffffffe
	.align		4
        /*0010*/ 	.word	0x00000000
	.align		4
        /*0014*/ 	.word	0xfffffffd
	.align		4
        /*0018*/ 	.word	0x00000000
	.align		4
        /*001c*/ 	.word	0xfffffffc


//--------------------- .text.fused_add_layernorm_silu_kernel --------------------------
	.section	.text.fused_add_layernorm_silu_kernel,"ax",@progbits
	.align	128
        .global         fused_add_layernorm_silu_kernel
        .type           fused_add_layernorm_silu_kernel,@function
        .size           fused_add_layernorm_silu_kernel,(.L_x_84 - fused_add_layernorm_silu_kernel)
        .other          fused_add_layernorm_silu_kernel,@"STO_CUDA_ENTRY STV_DEFAULT"
fused_add_layernorm_silu_kernel:
.text.fused_add_layernorm_silu_kernel:
[----:B------:R-:W-:Y:S08]  /*0000*/  LDC R1, c[0x0][0x37c] ;  /* 0x0000df00ff017b82 */ /* 0x000ff00000000800 */
[----:B------:R-:W0:Y:S08]  /*0010*/  S2UR UR8, SR_CTAID.X ;  /* 0x00000000000879c3 */ /* 0x000e300000002500 */
[----:B------:R-:W0:Y:S02]  /*0020*/  LDC R0, c[0x0][0x3a8] ;  /* 0x0000ea00ff007b82 */ /* 0x000e240000000800 */
[----:B0-----:R-:W-:-:S13]  /*0030*/  ISETP.LE.AND P0, PT, R0, UR8, PT ;  /* 0x0000000800007c0c */ /* 0x001fda000bf03270 */
[----:B------:R-:W-:Y:S05]  /*0040*/  @P0 EXIT ;  /* 0x000000000000094d */ /* 0x000fea0003800000 */
[----:B------:R-:W0:Y:S01]  /*0050*/  S2R R2, SR_TID.X ;  /* 0x0000000000027919 */ /* 0x000e220000002100 */
[----:B------:R-:W0:Y:S01]  /*0060*/  LDC R3, c[0x0][0x3ac] ;  /* 0x0000eb00ff037b82 */ /* 0x000e220000000800 */
[----:B------:R-:W1:Y:S01]  /*0070*/  LDCU.64 UR10, c[0x0][0x358] ;  /* 0x00006b00ff0a77ac */ /* 0x000e620008000a00 */
[----:B------:R-:W-:Y:S01]  /*0080*/  BSSY.RECONVERGENT B0, `(.L_x_0) ;  /* 0x0000015000007945 */ /* 0x000fe20003800200 */
[----:B0-----:R-:W-:-:S13]  /*0090*/  ISETP.GE.AND P0, PT, R2, R3, PT ;  /* 0x000000030200720c */ /* 0x001fda0003f06270 */
[----:B-1----:R-:W-:Y:S05]  /*00a0*/  @P0 BRA `(.L_x_1) ;  /* 0x0000000000480947 */ /* 0x002fea0003800000 */
[----:B------:R-:W0:Y:S01]  /*00b0*/  S2R R9, SR_CgaCtaId ;  /* 0x0000000000097919 */ /* 0x000e220000008800 */
[----:B------:R-:W1:Y:S01]  /*00c0*/  LDC R15, c[0x0][0x360] ;  /* 0x0000d800ff0f7b82 */ /* 0x000e620000000800 */
[----:B------:R-:W-:Y:S02]  /*00d0*/  MOV R0, 0x400 ;  /* 0x0000040000007802 */ /* 0x000fe40000000f00 */
[----:B------:R-:W-:-:S05]  /*00e0*/  MOV R12, R2 ;  /* 0x00000002000c7202 */ /* 0x000fca0000000f00 */
[----:B------:R-:W2:Y:S08]  /*00f0*/  LDC.64 R6, c[0x0][0x380] ;  /* 0x0000e000ff067b82 */ /* 0x000eb00000000a00 */
[----:B------:R-:W3:Y:S01]  /*0100*/  LDC.64 R4, c[0x0][0x388] ;  /* 0x0000e200ff047b82 */ /* 0x000ee20000000a00 */
[----:B0-----:R-:W-:-:S07]  /*0110*/  LEA R0, R9, R0, 0x18 ;  /* 0x0000000009007211 */ /* 0x001fce00078ec0ff */
.L_x_2:
[----:B------:R-:W-:-:S04]  /*0120*/  IMAD R11, R3, UR8, R12 ;  /* 0x00000008030b7c24 */ /* 0x000fc8000f8e020c */
[----:B--2---:R-:W-:-:S04]  /*0130*/  IMAD.WIDE R8, R11, 0x4, R6 ;  /* 0x000000040b087825 */ /* 0x004fc800078e0206 */
[----:B---3--:R-:W-:Y:S02]  /*0140*/  IMAD.WIDE R10, R11, 0x4, R4 ;  /* 0x000000040b0a7825 */ /* 0x008fe400078e0204 */
[----:B------:R-:W2:Y:S04]  /*0150*/  LDG.E R8, desc[UR10][R8.64] ;  /* 0x0000000a08087981 */ /* 0x000ea8000c1e1900 */
[----:B------:R-:W2:Y:S01]  /*0160*/  LDG.E R11, desc[UR10][R10.64] ;  /* 0x0000000a0a0b7981 */ /* 0x000ea2000c1e1900 */
[----:B0-----:R-:W-:Y:S02]  /*0170*/  LEA R14, R12, R0, 0x2 ;  /* 0x000000000c0e7211 */ /* 0x001fe400078e10ff */
[----:B-1----:R-:W-:-:S04]  /*0180*/  IADD3 R12, PT, PT, R15, R12, RZ ;  /* 0x0000000c0f0c7210 */ /* 0x002fc80007ffe0ff */
[----:B------:R-:W-:Y:S01]  /*0190*/  ISETP.GE.AND P0, PT, R12, R3, PT ;  /* 0x000000030c00720c */ /* 0x000fe20003f06270 */
[----:B--2---:R-:W-:-:S05]  /*01a0*/  FADD R13, R8, R11 ;  /* 0x0000000b080d7221 */ /* 0x004fca0000000000 */
[----:B------:R0:W-:Y:S07]  /*01b0*/  STS [R14], R13 ;  /* 0x0000000d0e007388 */ /* 0x0001ee0000000800 */
[----:B------:R-:W-:Y:S05]  /*01c0*/  @!P0 BRA `(.L_x_2) ;  /* 0xfffffffc00d48947 */ /* 0x000fea000383ffff */
.L_x_1:
[----:B------:R-:W-:Y:S05]  /*01d0*/  BSYNC.RECONVERGENT B0 ;  /* 0x0000000000007941 */ /* 0x000fea0003800200 */
.L_x_0:
[----:B------:R-:W-:Y:S01]  /*01e0*/  BAR.SYNC.DEFER_BLOCKING 0x0 ;  /* 0x0000000000007b1d */ /* 0x000fe20000010000 */
[----:B------:R-:W-:Y:S01]  /*01f0*/  ISETP.GE.AND P2, PT, R3, 0x1, PT ;  /* 0x000000010300780c */ /* 0x000fe20003f46270 */
[----:B------:R-:W-:-:S12]  /*0200*/  HFMA2 R19, -RZ, RZ, 0, 0 ;  /* 0x00000000ff137431 */ /* 0x000fd800000001ff */
[----:B------:R-:W-:Y:S05]  /*0210*/  @!P2 BRA `(.L_x_3) ;  /* 0x000000040050a947 */ /* 0x000fea0003800000 */
[C---:B------:R-:W-:Y:S01]  /*0220*/  ISETP.GE.U32.AND P0, PT, R3.reuse, 0x10, PT ;  /* 0x000000100300780c */ /* 0x040fe20003f06070 */
[----:B------:R-:W-:Y:S01]  /*0230*/  IMAD.MOV.U32 R19, RZ, RZ, RZ ;  /* 0x000000ffff137224 */ /* 0x000fe200078e00ff */
[----:B------:R-:W-:Y:S02]  /*0240*/  LOP3.LUT R20, R3, 0xf, RZ, 0xc0, !PT ;  /* 0x0000000f03147812 */ /* 0x000fe400078ec0ff */
[----:B------:R-:W-:Y:S02]  /*0250*/  MOV R0, RZ ;  /* 0x000000ff00007202 */ /* 0x000fe40000000f00 */
[----:B------:R-:W-:-:S07]  /*0260*/  ISETP.NE.AND P1, PT, R20, RZ, PT ;  /* 0x000000ff1400720c */ /* 0x000fce0003f25270 */
[----:B------:R-:W-:Y:S06]  /*0270*/  @!P0 BRA `(.L_x_4) ;  /* 0x00000000007c8947 */ /* 0x000fec0003800000 */
[----:B------:R-:W1:Y:S01]  /*0280*/  S2UR UR5, SR_CgaCtaId ;  /* 0x00000000000579c3 */ /* 0x000e620000008800 */
[----:B------:R-:W-:Y:S01]  /*0290*/  LOP3.LUT R0, R3, 0x7ffffff0, RZ, 0xc0, !PT ;  /* 0x7ffffff003007812 */ /* 0x000fe200078ec0ff */
[----:B------:R-:W-:Y:S01]  /*02a0*/  UMOV UR4, 0x400 ;  /* 0x0000040000047882 */ /* 0x000fe20000000000 */
[----:B------:R-:W-:Y:S02]  /*02b0*/  MOV R19, RZ ;  /* 0x000000ff00137202 */ /* 0x000fe40000000f00 */
[----:B------:R-:W-:Y:S01]  /*02c0*/  IADD3 R21, PT, PT, -R0, RZ, RZ ;  /* 0x000000ff00157210 */ /* 0x000fe20007ffe1ff */
[----:B-1----:R-:W-:-:S04]  /*02d0*/  ULEA UR4, UR5, UR4, 0x18 ;  /* 0x0000000405047291 */ /* 0x002fc8000f8ec0ff */
[----:B------:R-:W-:-:S12]  /*02e0*/  UIADD3 UR4, UPT, UPT, UR4, 0x20, URZ ;  /* 0x0000002004047890 */ /* 0x000fd8000fffe0ff */
.L_x_5:
[----:B------:R-:W1:Y:S01]  /*02f0*/  LDS.128 R4, [UR4+-0x20] ;  /* 0xffffe004ff047984 */ /* 0x000e620008000c00 */
[----:B------:R-:W-:-:S03]  /*0300*/  IADD3 R21, PT, PT, R21, 0x10, RZ ;  /* 0x0000001015157810 */ /* 0x000fc60007ffe0ff */
[----:B------:R-:W2:Y:S01]  /*0310*/  LDS.128 R8, [UR4+-0x10] ;  /* 0xfffff004ff087984 */ /* 0x000ea20008000c00 */
[----:B------:R-:W-:-:S03]  /*0320*/  ISETP.NE.AND P0, PT, R21, RZ, PT ;  /* 0x000000ff1500720c */ /* 0x000fc60003f05270 */
[----:B0-----:R-:W0:Y:S01]  /*0330*/  LDS.128 R12, [UR4] ;  /* 0x00000004ff0c7984 */ /* 0x001e220008000c00 */
[----:B-1----:R-:W-:-:S03]  /*0340*/  FADD R4, R4, R19 ;  /* 0x0000001304047221 */ /* 0x002fc60000000000 */
[----:B------:R-:W1:Y:S01]  /*0350*/  LDS.128 R16, [UR4+0x10] ;  /* 0x00001004ff107984 */ /* 0x000e620008000c00 */
[----:B------:R-:W-:Y:S01]  /*0360*/  UIADD3 UR4, UPT, UPT, UR4, 0x40, URZ ;  /* 0x0000004004047890 */ /* 0x000fe2000fffe0ff */
[----:B------:R-:W-:-:S04]  /*0370*/  FADD R5, R4, R5 ;  /* 0x0000000504057221 */ /* 0x000fc80000000000 */
[----:B------:R-:W-:-:S04]  /*0380*/  FADD R6, R5, R6 ;  /* 0x0000000605067221 */ /* 0x000fc80000000000 */
[----:B------:R-:W-:-:S04]  /*0390*/  FADD R7, R6, R7 ;  /* 0x0000000706077221 */ /* 0x000fc80000000000 */
[----:B--2---:R-:W-:-:S04]  /*03a0*/  FADD R8, R7, R8 ;  /* 0x0000000807087221 */ /* 0x004fc80000000000 */
[----:B------:R-:W-:-:S04]  /*03b0*/  FADD R9, R8, R9 ;  /* 0x0000000908097221 */ /* 0x000fc80000000000 */
[----:B------:R-:W-:-:S04]  /*03c0*/  FADD R10, R9, R10 ;  /* 0x0000000a090a7221 */ /* 0x000fc80000000000 */
[----:B------:R-:W-:-:S04]  /*03d0*/  FADD R11, R10, R11 ;  /* 0x0000000b0a0b7221 */ /* 0x000fc80000000000 */
[----:B0-----:R-:W-:-:S04]  /*03e0*/  FADD R12, R11, R12 ;  /* 0x0000000c0b0c7221 */ /* 0x001fc80000000000 */
[----:B------:R-:W-:-:S04]  /*03f0*/  FADD R13, R12, R13 ;  /* 0x0000000d0c0d7221 */ /* 0x000fc80000000000 */
[----:B------:R-:W-:-:S04]  /*0400*/  FADD R14, R13, R14 ;  /* 0x0000000e0d0e7221 */ /* 0x000fc80000000000 */
[----:B------:R-:W-:-:S04]  /*0410*/  FADD R15, R14, R15 ;  /* 0x0000000f0e0f7221 */ /* 0x000fc80000000000 */
[----:B-1----:R-:W-:-:S04]  /*0420*/  FADD R16, R15, R16 ;  /* 0x000000100f107221 */ /* 0x002fc80000000000 */
[----:B------:R-:W-:-:S04]  /*0430*/  FADD R17, R16, R17 ;  /* 0x0000001110117221 */ /* 0x000fc80000000000 */
[----:B------:R-:W-:-:S04]  /*0440*/  FADD R18, R17, R18 ;  /* 0x0000001211127221 */ /* 0x000fc80000000000 */
[----:B------:R-:W-:Y:S01]  /*0450*/  FADD R19, R18, R19 ;  /* 0x0000001312137221 */ /* 0x000fe20000000000 */
[----:B------:R-:W-:Y:S06]  /*0460*/  @P0 BRA `(.L_x_5) ;  /* 0xfffffffc00a00947 */ /* 0x000fec000383ffff */
.L_x_4:
[----:B------:R-:W-:Y:S05]  /*0470*/  @!P1 BRA `(.L_x_3) ;  /* 0x0000000000b89947 */ /* 0x000fea0003800000 */
[----:B------:R-:W-:Y:S02]  /*0480*/  ISETP.GE.U32.AND P0, PT, R20, 0x8, PT ;  /* 0x000000081400780c */ /* 0x000fe40003f06070 */
[----:B0-----:R-:W-:-:S04]  /*0490*/  LOP3.LUT R13, R3, 0x7, RZ, 0xc0, !PT ;  /* 0x00000007030d7812 */ /* 0x001fc800078ec0ff */
[----:B------:R-:W-:-:S07]  /*04a0*/  ISETP.NE.AND P1, PT, R13, RZ, PT ;  /* 0x000000ff0d00720c */ /* 0x000fce0003f25270 */
[----:B------:R-:W-:Y:S06]  /*04b0*/  @!P0 BRA `(.L_x_6) ;  /* 0x00000000003c8947 */ /* 0x000fec0003800000 */
[----:B------:R-:W0:Y:S01]  /*04c0*/  S2R R5, SR_CgaCtaId ;  /* 0x0000000000057919 */ /* 0x000e220000008800 */
[----:B------:R-:W-:-:S04]  /*04d0*/  MOV R4, 0x400 ;  /* 0x0000040000047802 */ /* 0x000fc80000000f00 */
[----:B0-----:R-:W-:-:S05]  /*04e0*/  LEA R5, R5, R4, 0x18 ;  /* 0x0000000405057211 */ /* 0x001fca00078ec0ff */
[C---:B------:R-:W-:Y:S01]  /*04f0*/  IMAD R12, R0.reuse, 0x4, R5 ;  /* 0x00000004000c7824 */ /* 0x040fe200078e0205 */
[----:B------:R-:W-:-:S04]  /*0500*/  IADD3 R0, PT, PT, R0, 0x8, RZ ;  /* 0x0000000800007810 */ /* 0x000fc80007ffe0ff */
[----:B------:R-:W0:Y:S04]  /*0510*/  LDS.128 R4, [R12] ;  /* 0x000000000c047984 */ /* 0x000e280000000c00 */
[----:B------:R-:W1:Y:S01]  /*0520*/  LDS.128 R8, [R12+0x10] ;  /* 0x000010000c087984 */ /* 0x000e620000000c00 */
[----:B0-----:R-:W-:-:S04]  /*0530*/  FADD R4, R19, R4 ;  /* 0x0000000413047221 */ /* 0x001fc80000000000 */
[----:B------:R-:W-:-:S04]  /*0540*/  FADD R5, R4, R5 ;  /* 0x0000000504057221 */ /* 0x000fc80000000000 */
[----:B------:R-:W-:-:S04]  /*0550*/  FADD R6, R5, R6 ;  /* 0x0000000605067221 */ /* 0x000fc80000000000 */
[----:B------:R-:W-:-:S04]  /*0560*/  FADD R7, R6, R7 ;  /* 0x0000000706077221 */ /* 0x000fc80000000000 */
[----:B-1----:R-:W-:-:S04]  /*0570*/  FADD R8, R7, R8 ;  /* 0x0000000807087221 */ /* 0x002fc80000000000 */
[----:B------:R-:W-:-:S04]  /*0580*/  FADD R9, R8, R9 ;  /* 0x0000000908097221 */ /* 0x000fc80000000000 */
[----:B------:R-:W-:-:S04]  /*0590*/  FADD R10, R9, R10 ;  /* 0x0000000a090a7221 */ /* 0x000fc80000000000 */
[----:B------:R-:W-:-:S07]  /*05a0*/  FADD R19, R10, R11 ;  /* 0x0000000b0a137221 */ /* 0x000fce0000000000 */
.L_x_6:
[----:B------:R-:W-:Y:S05]  /*05b0*/  @!P1 BRA `(.L_x_3) ;  /* 0x0000000000689947 */ /* 0x000fea0003800000 */
[----:B------:R-:W-:Y:S02]  /*05c0*/  ISETP.GE.U32.AND P0, PT, R13, 0x4, PT ;  /* 0x000000040d00780c */ /* 0x000fe40003f06070 */
[----:B------:R-:W-:-:S04]  /*05d0*/  LOP3.LUT R8, R3, 0x3, RZ, 0xc0, !PT ;  /* 0x0000000303087812 */ /* 0x000fc800078ec0ff */
[----:B------:R-:W-:-:S07]  /*05e0*/  ISETP.NE.AND P1, PT, R8, RZ, PT ;  /* 0x000000ff0800720c */ /* 0x000fce0003f25270 */
[----:B------:R-:W-:Y:S06]  /*05f0*/  @!P0 BRA `(.L_x_7) ;  /* 0x0000000000288947 */ /* 0x000fec0003800000 */
[----:B------:R-:W0:Y:S01]  /*0600*/  S2R R5, SR_CgaCtaId ;  /* 0x0000000000057919 */ /* 0x000e220000008800 */
[----:B------:R-:W-:-:S04]  /*0610*/  MOV R4, 0x400 ;  /* 0x0000040000047802 */ /* 0x000fc80000000f00 */
[----:B0-----:R-:W-:-:S04]  /*0620*/  LEA R5, R5, R4, 0x18 ;  /* 0x0000000405057211 */ /* 0x001fc800078ec0ff */
[C---:B------:R-:W-:Y:S02]  /*0630*/  LEA R5, R0.reuse, R5, 0x2 ;  /* 0x0000000500057211 */ /* 0x040fe400078e10ff */
[----:B------:R-:W-:-:S04]  /*0640*/  IADD3 R0, PT, PT, R0, 0x4, RZ ;  /* 0x0000000400007810 */ /* 0x000fc80007ffe0ff */
[----:B------:R-:W0:Y:S02]  /*0650*/  LDS.128 R4, [R5] ;  /* 0x0000000005047984 */ /* 0x000e240000000c00 */
[----:B0-----:R-:W-:-:S04]  /*0660*/  FADD R4, R19, R4 ;  /* 0x0000000413047221 */ /* 0x001fc80000000000 */
[----:B------:R-:W-:-:S04]  /*0670*/  FADD R9, R4, R5 ;  /* 0x0000000504097221 */ /* 0x000fc80000000000 */
[----:B------:R-:W-:-:S04]  /*0680*/  FADD R6, R9, R6 ;  /* 0x0000000609067221 */ /* 0x000fc80000000000 */
[----:B------:R-:W-:-:S07]  /*0690*/  FADD R19, R6, R7 ;  /* 0x0000000706137221 */ /* 0x000fce0000000000 */
.L_x_7:
[----:B------:R-:W-:Y:S05]  /*06a0*/  @!P1 BRA `(.L_x_3) ;  /* 0x00000000002c9947 */ /* 0x000fea0003800000 */
[----:B------:R-:W0:Y:S01]  /*06b0*/  S2R R5, SR_CgaCtaId ;  /* 0x0000000000057919 */ /* 0x000e220000008800 */
[----:B------:R-:W-:Y:S02]  /*06c0*/  MOV R4, 0x400 ;  /* 0x0000040000047802 */ /* 0x000fe40000000f00 */
[----:B------:R-:W-:Y:S02]  /*06d0*/  IADD3 R8, PT, PT, -R8, RZ, RZ ;  /* 0x000000ff08087210 */ /* 0x000fe40007ffe1ff */
[----:B0-----:R-:W-:-:S05]  /*06e0*/  LEA R5, R5, R4, 0x18 ;  /* 0x0000000405057211 */ /* 0x001fca00078ec0ff */
[----:B------:R-:W-:-:S07]  /*06f0*/  IMAD R0, R0, 0x4, R5 ;  /* 0x0000000400007824 */ /* 0x000fce00078e0205 */
.L_x_8:
[----:B------:R0:W1:Y:S01]  /*0700*/  LDS R4, [R0] ;  /* 0x0000000000047984 */ /* 0x0000620000000800 */
[----:B------:R-:W-:-:S04]  /*0710*/  IADD3 R8, PT, PT, R8, 0x1, RZ ;  /* 0x0000000108087810 */ /* 0x000fc80007ffe0ff */
[----:B------:R-:W-:Y:S02]  /*0720*/  ISETP.NE.AND P0, PT, R8, RZ, PT ;  /* 0x000000ff0800720c */ /* 0x000fe40003f05270 */
[----:B0-----:R-:W-:Y:S01]  /*0730*/  IADD3 R0, PT, PT, R0, 0x4, RZ ;  /* 0x0000000400007810 */ /* 0x001fe20007ffe0ff */
[----:B-1----:R-:W-:-:S10]  /*0740*/  FADD R19, R4, R19 ;  /* 0x0000001304137221 */ /* 0x002fd40000000000 */
[----:B------:R-:W-:Y:S05]  /*0750*/  @P0 BRA `(.L_x_8) ;  /* 0xfffffffc00e80947 */ /* 0x000fea000383ffff */
.L_x_3:
[----:B------:R-:W-:-:S04]  /*0760*/  I2FP.F32.S32 R3, R3 ;  /* 0x0000000300037245 */ /* 0x000fc80000201400 */
[----:B------:R-:W1:Y:S08]  /*0770*/  MUFU.RCP R0, R3 ;  /* 0x0000000300007308 */ /* 0x000e700000001000 */
[----:B------:R-:W2:Y:S01]  /*0780*/  FCHK P0, R19, R3 ;  /* 0x0000000313007302 */ /* 0x000ea20000000000 */
[----:B-1----:R-:W-:-:S04]  /*0790*/  FFMA R5, -R3, R0, 1 ;  /* 0x3f80000003057423 */ /* 0x002fc80000000100 */
[----:B------:R-:W-:-:S04]  /*07a0*/  FFMA R0, R0, R5, R0 ;  /* 0x0000000500007223 */ /* 0x000fc80000000000 */
[----:B------:R-:W-:-:S04]  /*07b0*/  FFMA R10, R0, R19, RZ ;  /* 0x00000013000a7223 */ /* 0x000fc800000000ff */
[----:B------:R-:W-:-:S04]  /*07c0*/  FFMA R5, -R3, R10, R19 ;  /* 0x0000000a03057223 */ /* 0x000fc80000000113 */
[----:B------:R-:W-:Y:S01]  /*07d0*/  FFMA R10, R0, R5, R10 ;  /* 0x00000005000a7223 */ /* 0x000fe2000000000a */
[----:B--2---:R-:W-:Y:S06]  /*07e0*/  @!P0 BRA `(.L_x_9) ;  /* 0x0000000000108947 */ /* 0x004fec0003800000 */
[----:B------:R-:W-:Y:S02]  /*07f0*/  MOV R0, R19 ;  /* 0x0000001300007202 */ /* 0x000fe40000000f00 */
[----:B0-----:R-:W-:-:S07]  /*0800*/  MOV R14, 0x820 ;  /* 0x00000820000e7802 */ /* 0x001fce0000000f00 */
[----:B------:R-:W-:Y:S05]  /*0810*/  CALL.REL.NOINC `($__internal_0_$__cuda_sm3x_div_rn_noftz_f32_slowpath) ;  /* 0x0000000800607944 */ /* 0x000fea0003c00000 */
[----:B------:R-:W-:-:S07]  /*0820*/  MOV R10, R0 ;  /* 0x00000000000a7202 */ /* 0x000fce0000000f00 */
.L_x_9:
[----:B------:R-:W-:Y:S01]  /*0830*/  IMAD.MOV.U32 R8, RZ, RZ, RZ ;  /* 0x000000ffff087224 */ /* 0x000fe200078e00ff */
[----:B------:R-:W-:Y:S06]  /*0840*/  @!P2 BRA `(.L_x_10) ;  /* 0x00000004003ca947 */ /* 0x000fec0003800000 */
[----:B------:R-:W1:Y:S01]  /*0850*/  LDCU UR6, c[0x0][0x3ac] ;  /* 0x00007580ff0677ac */ /* 0x000e620008000800 */
[----:B------:R-:W-:Y:S01]  /*0860*/  HFMA2 R8, -RZ, RZ, 0, 0 ;  /* 0x00000000ff087431 */ /* 0x000fe200000001ff */
[----:B------:R-:W-:Y:S01]  /*0870*/  UMOV UR4, URZ ;  /* 0x000000ff00047c82 */ /* 0x000fe20008000000 */
[----:B-1----:R-:W-:Y:S02]  /*0880*/  UISETP.GE.U32.AND UP1, UPT, UR6, 0x8, UPT ;  /* 0x000000080600788c */ /* 0x002fe4000bf26070 */
[----:B------:R-:W-:-:S04]  /*0890*/  ULOP3.LUT UR9, UR6, 0x7, URZ, 0xc0, !UPT ;  /* 0x0000000706097892 */ /* 0x000fc8000f8ec0ff */
[----:B------:R-:W-:-:S03]  /*08a0*/  UISETP.NE.AND UP0, UPT, UR9, URZ, UPT ;  /* 0x000000ff0900728c */ /* 0x000fc6000bf05270 */
[----:B------:R-:W-:Y:S08]  /*08b0*/  BRA.U !UP1, `(.L_x_11) ;  /* 0x0000000109747547 */ /* 0x000ff0000b800000 */
[----:B------:R-:W1:Y:S01]  /*08c0*/  S2UR UR7, SR_CgaCtaId ;  /* 0x00000000000779c3 */ /* 0x000e620000008800 */
[----:B------:R-:W-:Y:S01]  /*08d0*/  UMOV UR5, 0x400 ;  /* 0x0000040000057882 */ /* 0x000fe20000000000 */
[----:B------:R-:W-:Y:S01]  /*08e0*/  ULOP3.LUT UR4, UR6, 0x7ffffff8, URZ, 0xc0, !UPT ;  /* 0x7ffffff806047892 */ /* 0x000fe2000f8ec0ff */
[----:B------:R-:W-:Y:S01]  /*08f0*/  MOV R8, RZ ;  /* 0x000000ff00087202 */ /* 0x000fe20000000f00 */
[----:B-1----:R-:W-:Y:S02]  /*0900*/  ULEA UR5, UR7, UR5, 0x18 ;  /* 0x0000000507057291 */ /* 0x002fe4000f8ec0ff */
[----:B------:R-:W-:Y:S02]  /*0910*/  UIADD3 UR7, UPT, UPT, -UR4, URZ, URZ ;  /* 0x000000ff04077290 */ /* 0x000fe4000fffe1ff */
[----:B------:R-:W-:-:S12]  /*0920*/  UIADD3 UR5, UPT, UPT, UR5, 0x10, URZ ;  /* 0x0000001005057890 */ /* 0x000fd8000fffe0ff */
.L_x_12:
[----:B0-----:R-:W0:Y:S01]  /*0930*/  LDS.128 R12, [UR5+-0x10] ;  /* 0xfffff005ff0c7984 */ /* 0x001e220008000c00 */
[----:B------:R-:W-:-:S03]  /*0940*/  UIADD3 UR7, UPT, UPT, UR7, 0x8, URZ ;  /* 0x0000000807077890 */ /* 0x000fc6000fffe0ff */
[----:B------:R-:W1:Y:S01]  /*0950*/  LDS.128 R4, [UR5] ;  /* 0x00000005ff047984 */ /* 0x000e620008000c00 */
[----:B------:R-:W-:Y:S02]  /*0960*/  UISETP.NE.AND UP1, UPT, UR7, URZ, UPT ;  /* 0x000000ff0700728c */ /* 0x000fe4000bf25270 */
[----:B------:R-:W-:Y:S01]  /*0970*/  UIADD3 UR5, UPT, UPT, UR5, 0x20, URZ ;  /* 0x0000002005057890 */ /* 0x000fe2000fffe0ff */
[----:B0-----:R-:W-:Y:S01]  /*0980*/  FADD R9, R12, -R10 ;  /* 0x8000000a0c097221 */ /* 0x001fe20000000000 */
[C---:B------:R-:W-:Y:S01]  /*0990*/  FADD R13, -R10.reuse, R13 ;  /* 0x0000000d0a0d7221 */ /* 0x040fe20000000100 */
[C---:B------:R-:W-:Y:S02]  /*09a0*/  FADD R15, -R10.reuse, R15 ;  /* 0x0000000f0a0f7221 */ /* 0x040fe40000000100 */
[----:B------:R-:W-:Y:S01]  /*09b0*/  FFMA R8, R9, R9, R8 ;  /* 0x0000000909087223 */ /* 0x000fe20000000008 */
[C---:B------:R-:W-:Y:S01]  /*09c0*/  FADD R9, -R10.reuse, R14 ;  /* 0x0000000e0a097221 */ /* 0x040fe20000000100 */
[C---:B-1----:R-:W-:Y:S01]  /*09d0*/  FADD R5, -R10.reuse, R5 ;  /* 0x000000050a057221 */ /* 0x042fe20000000100 */
[----:B------:R-:W-:Y:S01]  /*09e0*/  FADD R7, -R10, R7 ;  /* 0x000000070a077221 */ /* 0x000fe20000000100 */
[----:B------:R-:W-:-:S04]  /*09f0*/  FFMA R8, R13, R13, R8 ;  /* 0x0000000d0d087223 */ /* 0x000fc80000000008 */
[----:B------:R-:W-:Y:S01]  /*0a00*/  FFMA R8, R9, R9, R8 ;  /* 0x0000000909087223 */ /* 0x000fe20000000008 */
[----:B------:R-:W-:-:S03]  /*0a10*/  FADD R9, R4, -R10 ;  /* 0x8000000a04097221 */ /* 0x000fc60000000000 */
[----:B------:R-:W-:-:S04]  /*0a20*/  FFMA R8, R15, R15, R8 ;  /* 0x0000000f0f087223 */ /* 0x000fc80000000008 */
[----:B------:R-:W-:Y:S01]  /*0a30*/  FFMA R8, R9, R9, R8 ;  /* 0x0000000909087223 */ /* 0x000fe20000000008 */
[----:B------:R-:W-:-:S03]  /*0a40*/  FADD R9, -R10, R6 ;  /* 0x000000060a097221 */ /* 0x000fc60000000100 */
[----:B------:R-:W-:-:S04]  /*0a50*/  FFMA R8, R5, R5, R8 ;  /* 0x0000000505087223 */ /* 0x000fc80000000008 */
[----:B------:R-:W-:-:S04]  /*0a60*/  FFMA R8, R9, R9, R8 ;  /* 0x0000000909087223 */ /* 0x000fc80000000008 */
[----:B------:R-:W-:Y:S01]  /*0a70*/  FFMA R8, R7, R7, R8 ;  /* 0x0000000707087223 */ /* 0x000fe20000000008 */
[----:B------:R-:W-:Y:S06]  /*0a80*/  BRA.U UP1, `(.L_x_12) ;  /* 0xfffffffd01a87547 */ /* 0x000fec000b83ffff */
.L_x_11:
[----:B------:R-:W-:Y:S05]  /*0a90*/  BRA.U !UP0, `(.L_x_10) ;  /* 0x0000000108a87547 */ /* 0x000fea000b800000 */
[----:B------:R-:W-:Y:S02]  /*0aa0*/  UISETP.GE.U32.AND UP0, UPT, UR9, 0x4, UPT ;  /* 0x000000040900788c */ /* 0x000fe4000bf06070 */
[----:B------:R-:W-:-:S04]  /*0ab0*/  ULOP3.LUT UR12, UR6, 0x3, URZ, 0xc0, !UPT ;  /* 0x00000003060c7892 */ /* 0x000fc8000f8ec0ff */
[----:B------:R-:W-:-:S03]  /*0ac0*/  UISETP.NE.AND UP1, UPT, UR12, URZ, UPT ;  /* 0x000000ff0c00728c */ /* 0x000fc6000bf25270 */
[----:B------:R-:W-:Y:S08]  /*0ad0*/  BRA.U !UP0, `(.L_x_13) ;  /* 0x00000001083c7547 */ /* 0x000ff0000b800000 */
[----:B------:R-:W1:Y:S01]  /*0ae0*/  S2UR UR7, SR_CgaCtaId ;  /* 0x00000000000779c3 */ /* 0x000e620000008800 */
[----:B------:R-:W-:Y:S02]  /*0af0*/  UMOV UR5, 0x400 ;  /* 0x0000040000057882 */ /* 0x000fe40000000000 */
[----:B-1----:R-:W-:-:S04]  /*0b00*/  ULEA UR5, UR7, UR5, 0x18 ;  /* 0x0000000507057291 */ /* 0x002fc8000f8ec0ff */
[----:B------:R-:W-:Y:S02]  /*0b10*/  ULEA UR5, UR4, UR5, 0x2 ;  /* 0x0000000504057291 */ /* 0x000fe4000f8e10ff */
[----:B------:R-:W-:-:S07]  /*0b20*/  UIADD3 UR4, UPT, UPT, UR4, 0x4, URZ ;  /* 0x0000000404047890 */ /* 0x000fce000fffe0ff */
[----:B------:R-:W1:Y:S04]  /*0b30*/  LDS.64 R4, [UR5] ;  /* 0x00000005ff047984 */ /* 0x000e680008000a00 */
[----:B0-----:R-:W0:Y:S01]  /*0b40*/  LDS.64 R12, [UR5+0x8] ;  /* 0x00000805ff0c7984 */ /* 0x001e220008000a00 */
[----:B-1----:R-:W-:Y:S01]  /*0b50*/  FADD R7, R4, -R10 ;  /* 0x8000000a04077221 */ /* 0x002fe20000000000 */
[----:B------:R-:W-:-:S03]  /*0b60*/  FADD R0, -R10, R5 ;  /* 0x000000050a007221 */ /* 0x000fc60000000100 */
[----:B------:R-:W-:Y:S01]  /*0b70*/  FFMA R7, R7, R7, R8 ;  /* 0x0000000707077223 */ /* 0x000fe20000000008 */
[----:B0-----:R-:W-:Y:S01]  /*0b80*/  FADD R12, R12, -R10 ;  /* 0x8000000a0c0c7221 */ /* 0x001fe20000000000 */
[----:B------:R-:W-:Y:S02]  /*0b90*/  FADD R8, -R10, R13 ;  /* 0x0000000d0a087221 */ /* 0x000fe40000000100 */
[----:B------:R-:W-:-:S04]  /*0ba0*/  FFMA R7, R0, R0, R7 ;  /* 0x0000000000077223 */ /* 0x000fc80000000007 */
[----:B------:R-:W-:-:S04]  /*0bb0*/  FFMA R7, R12, R12, R7 ;  /* 0x0000000c0c077223 */ /* 0x000fc80000000007 */
[----:B------:R-:W-:-:S07]  /*0bc0*/  FFMA R8, R8, R8, R7 ;  /* 0x0000000808087223 */ /* 0x000fce0000000007 */
.L_x_13:
[----:B------:R-:W-:Y:S05]  /*0bd0*/  BRA.U !UP1, `(.L_x_10) ;  /* 0x0000000109587547 */ /* 0x000fea000b800000 */
[----:B------:R-:W-:Y:S02]  /*0be0*/  UISETP.NE.AND UP0, UPT, UR12, 0x1, UPT ;  /* 0x000000010c00788c */ /* 0x000fe4000bf05270 */
[----:B------:R-:W-:-:S04]  /*0bf0*/  ULOP3.LUT UR5, UR6, 0x1, URZ, 0xc0, !UPT ;  /* 0x0000000106057892 */ /* 0x000fc8000f8ec0ff */
[----:B------:R-:W-:-:S03]  /*0c00*/  UISETP.NE.U32.AND UP1, UPT, UR5, 0x1, UPT ;  /* 0x000000010500788c */ /* 0x000fc6000bf25070 */
[----:B------:R-:W-:Y:S08]  /*0c10*/  BRA.U !UP0, `(.L_x_14) ;  /* 0x0000000108287547 */ /* 0x000ff0000b800000 */
[----:B------:R-:W1:Y:S01]  /*0c20*/  S2UR UR6, SR_CgaCtaId ;  /* 0x00000000000679c3 */ /* 0x000e620000008800 */
[----:B------:R-:W-:Y:S02]  /*0c30*/  UMOV UR5, 0x400 ;  /* 0x0000040000057882 */ /* 0x000fe40000000000 */
[----:B-1----:R-:W-:-:S04]  /*0c40*/  ULEA UR5, UR6, UR5, 0x18 ;  /* 0x0000000506057291 */ /* 0x002fc8000f8ec0ff */
[----:B------:R-:W-:Y:S02]  /*0c50*/  ULEA UR5, UR4, UR5, 0x2 ;  /* 0x0000000504057291 */ /* 0x000fe4000f8e10ff */
[----:B------:R-:W-:-:S07]  /*0c60*/  UIADD3 UR4, UPT, UPT, UR4, 0x2, URZ ;  /* 0x0000000204047890 */ /* 0x000fce000fffe0ff */
[----:B------:R-:W1:Y:S02]  /*0c70*/  LDS.64 R4, [UR5] ;  /* 0x00000005ff047984 */ /* 0x000e640008000a00 */
[----:B-1----:R-:W-:Y:S01]  /*0c80*/  FADD R7, R4, -R10 ;  /* 0x8000000a04077221 */ /* 0x002fe20000000000 */
[----:B------:R-:W-:-:S03]  /*0c90*/  FADD R5, -R10, R5 ;  /* 0x000000050a057221 */ /* 0x000fc60000000100 */
[----:B------:R-:W-:-:S04]  /*0ca0*/  FFMA R8, R7, R7, R8 ;  /* 0x0000000707087223 */ /* 0x000fc80000000008 */
[----:B------:R-:W-:-:S07]  /*0cb0*/  FFMA R8, R5, R5, R8 ;  /* 0x0000000505087223 */ /* 0x000fce0000000008 */
.L_x_14:
[----:B------:R-:W-:Y:S05]  /*0cc0*/  BRA.U UP1, `(.L_x_10) ;  /* 0x00000001011c7547 */ /* 0x000fea000b800000 */
[----:B------:R-:W1:Y:S01]  /*0cd0*/  S2UR UR6, SR_CgaCtaId ;  /* 0x00000000000679c3 */ /* 0x000e620000008800 */
[----:B------:R-:W-:Y:S02]  /*0ce0*/  UMOV UR5, 0x400 ;  /* 0x0000040000057882 */ /* 0x000fe40000000000 */
[----:B-1----:R-:W-:-:S04]  /*0cf0*/  ULEA UR5, UR6, UR5, 0x18 ;  /* 0x0000000506057291 */ /* 0x002fc8000f8ec0ff */
[----:B------:R-:W-:-:S09]  /*0d00*/  ULEA UR4, UR4, UR5, 0x2 ;  /* 0x0000000504047291 */ /* 0x000fd2000f8e10ff */
[----:B------:R-:W1:Y:S02]  /*0d10*/  LDS R5, [UR4] ;  /* 0x00000004ff057984 */ /* 0x000e640008000800 */
[----:B-1----:R-:W-:-:S04]  /*0d20*/  FADD R5, R5, -R10 ;  /* 0x8000000a05057221 */ /* 0x002fc80000000000 */
[----:B------:R-:W-:-:S07]  /*0d30*/  FFMA R8, R5, R5, R8 ;  /* 0x0000000505087223 */ /* 0x000fce0000000008 */
.L_x_10:
[----:B------:R-:W1:Y:S01]  /*0d40*/  MUFU.RCP R0, R3 ;  /* 0x0000000300007308 */ /* 0x000e620000001000 */
[----:B------:R-:W2:Y:S01]  /*0d50*/  LDCU UR4, c[0x0][0x3ac] ;  /* 0x00007580ff0477ac */ /* 0x000ea20008000800 */
[----:B------:R-:W-:Y:S06]  /*0d60*/  BSSY.RECONVERGENT B0, `(.L_x_15) ;  /* 0x000000c000007945 */ /* 0x000fec0003800200 */
[----:B------:R-:W3:Y:S01]  /*0d70*/  FCHK P0, R8, R3 ;  /* 0x0000000308007302 */ /* 0x000ee20000000000 */
[----:B-1----:R-:W-:Y:S01]  /*0d80*/  FFMA R5, -R3, R0, 1 ;  /* 0x3f80000003057423 */ /* 0x002fe20000000100 */
[----:B--2---:R-:W-:-:S03]  /*0d90*/  ISETP.GE.AND P2, PT, R2, UR4, PT ;  /* 0x0000000402007c0c */ /* 0x004fc6000bf46270 */
[----:B------:R-:W-:-:S04]  /*0da0*/  FFMA R0, R0, R5, R0 ;  /* 0x0000000500007223 */ /* 0x000fc80000000000 */
[----:B------:R-:W-:-:S04]  /*0db0*/  FFMA R5, R0, R8, RZ ;  /* 0x0000000800057223 */ /* 0x000fc800000000ff */
[----:B------:R-:W-:-:S04]  /*0dc0*/  FFMA R4, -R3, R5, R8 ;  /* 0x0000000503047223 */ /* 0x000fc80000000108 */
[----:B------:R-:W-:Y:S01]  /*0dd0*/  FFMA R0, R0, R4, R5 ;  /* 0x0000000400007223 */ /* 0x000fe20000000005 */
[----:B---3--:R-:W-:Y:S06]  /*0de0*/  @!P0 BRA `(.L_x_16) ;  /* 0x00000000000c8947 */ /* 0x008fec0003800000 */
[----:B------:R-:W-:Y:S02]  /*0df0*/  MOV R0, R8 ;  /* 0x0000000800007202 */ /* 0x000fe40000000f00 */
[----:B0-----:R-:W-:-:S07]  /*0e00*/  MOV R14, 0xe20 ;  /* 0x00000e20000e7802 */ /* 0x001fce0000000f00 */
[----:B------:R-:W-:Y:S05]  /*0e10*/  CALL.REL.NOINC `($__internal_0_$__cuda_sm3x_div_rn_noftz_f32_slowpath) ;  /* 0x0000000000e07944 */ /* 0x000fea0003c00000 */
.L_x_16:
[----:B------:R-:W-:Y:S05]  /*0e20*/  BSYNC.RECONVERGENT B0 ;  /* 0x0000000000007941 */ /* 0x000fea0003800200 */
.L_x_15:
[----:B------:R-:W1:Y:S02]  /*0e30*/  LDCU UR4, c[0x0][0x3b0] ;  /* 0x00007600ff0477ac */ /* 0x000e640008000800 */
[----:B-1----:R-:W-:Y:S01]  /*0e40*/  FADD R0, R0, UR4 ;  /* 0x0000000400007e21 */ /* 0x002fe20008000000 */
[----:B------:R-:W-:Y:S06]  /*0e50*/  @P2 EXIT ;  /* 0x000000000000294d */ /* 0x000fec0003800000 */
[C---:B------:R-:W-:Y:S01]  /*0e60*/  FSETP.GEU.AND P0, PT, |R0|.reuse, 1.175494350822287508e-38, PT ;  /* 0x008000000000780b */ /* 0x040fe20003f0e200 */
[----:B------:R-:W1:Y:S01]  /*0e70*/  S2UR UR5, SR_CgaCtaId ;  /* 0x00000000000579c3 */ /* 0x000e620000008800 */
[----:B------:R-:W-:Y:S01]  /*0e80*/  UMOV UR4, 0x400 ;  /* 0x0000040000047882 */ /* 0x000fe20000000000 */
[----:B------:R-:W2:Y:S06]  /*0e90*/  LDCU UR6, c[0x0][0x360] ;  /* 0x00006c00ff0677ac */ /* 0x000eac0008000800 */
[----:B------:R-:W3:Y:S04]  /*0ea0*/  LDC R11, c[0x0][0x3ac] ;  /* 0x0000eb00ff0b7b82 */ /* 0x000ee80000000800 */
[----:B------:R-:W-:-:S04]  /*0eb0*/  @!P0 FMUL R0, R0, 16777216 ;  /* 0x4b80000000008820 */ /* 0x000fc80000400000 */
[----:B------:R-:W4:Y:S01]  /*0ec0*/  LDC.64 R8, c[0x0][0x3a0] ;  /* 0x0000e800ff087b82 */ /* 0x000f220000000a00 */
[----:B------:R-:W5:Y:S07]  /*0ed0*/  MUFU.RSQ R12, R0 ;  /* 0x00000000000c7308 */ /* 0x000f6e0000001400 */
[----:B------:R-:W0:Y:S01]  /*0ee0*/  LDC.64 R6, c[0x0][0x390] ;  /* 0x0000e400ff067b82 */ /* 0x000e220000000a00 */
[----:B-1----:R-:W-:-:S07]  /*0ef0*/  ULEA UR4, UR5, UR4, 0x18 ;  /* 0x0000000405047291 */ /* 0x002fce000f8ec0ff */
[----:B------:R-:W1:Y:S01]  /*0f00*/  LDC.64 R4, c[0x0][0x398] ;  /* 0x0000e600ff047b82 */ /* 0x000e620000000a00 */
[----:B--2--5:R-:W-:-:S07]  /*0f10*/  @!P0 FMUL R12, R12, 4096 ;  /* 0x458000000c0c8820 */ /* 0x024fce0000400000 */
.L_x_19:
[----:B0-2---:R-:W-:-:S04]  /*0f20*/  IMAD.WIDE R14, R2, 0x4, R6 ;  /* 0x00000004020e7825 */ /* 0x005fc800078e0206 */
[C---:B-1----:R-:W-:Y:S02]  /*0f30*/  IMAD.WIDE R16, R2.reuse, 0x4, R4 ;  /* 0x0000000402107825 */ /* 0x042fe400078e0204 */
[----:B------:R-:W2:Y:S04]  /*0f40*/  LDG.E R15, desc[UR10][R14.64] ;  /* 0x0000000a0e0f7981 */ /* 0x000ea8000c1e1900 */
[----:B------:R-:W2:Y:S01]  /*0f50*/  LDG.E R17, desc[UR10][R16.64] ;  /* 0x0000000a10117981 */ /* 0x000ea2000c1e1900 */
[----:B------:R-:W-:Y:S01]  /*0f60*/  LEA R3, R2, UR4, 0x2 ;  /* 0x0000000402037c11 */ /* 0x000fe2000f8e10ff */
[----:B------:R-:W-:Y:S01]  /*0f70*/  IMAD.MOV.U32 R18, RZ, RZ, 0x437c0000 ;  /* 0x437c0000ff127424 */ /* 0x000fe200078e00ff */
[----:B------:R-:W-:Y:S04]  /*0f80*/  BSSY.RECONVERGENT B0, `(.L_x_17) ;  /* 0x000001a000007945 */ /* 0x000fe80003800200 */
[----:B------:R-:W0:Y:S02]  /*0f90*/  LDS R3, [R3] ;  /* 0x0000000003037984 */ /* 0x000e240000000800 */
[----:B0-----:R-:W-:-:S04]  /*0fa0*/  FADD R13, R3, -R10 ;  /* 0x8000000a030d7221 */ /* 0x001fc80000000000 */
[----:B------:R-:W-:Y:S01]  /*0fb0*/  FMUL R0, R12, R13 ;  /* 0x0000000d0c007220 */ /* 0x000fe20000400000 */
[----:B------:R-:W-:-:S03]  /*0fc0*/  HFMA2 R13, -RZ, RZ, 0.96630859375, -0.0022525787353515625 ;  /* 0x3bbb989dff0d7431 */ /* 0x000fc600000001ff */
[----:B--2---:R-:W-:-:S04]  /*0fd0*/  FFMA R0, R0, R15, R17 ;  /* 0x0000000f00007223 */ /* 0x004fc80000000011 */
[----:B------:R-:W-:-:S04]  /*0fe0*/  FFMA.SAT R13, R0, -R13, 0.5 ;  /* 0x3f000000000d7423 */ /* 0x000fc8000000280d */
[----:B------:R-:W-:-:S04]  /*0ff0*/  FFMA.RM R13, R13, R18, 12582913 ;  /* 0x4b4000010d0d7423 */ /* 0x000fc80000004012 */
[C---:B------:R-:W-:Y:S01]  /*1000*/  FADD R15, R13.reuse, -12583039 ;  /* 0xcb40007f0d0f7421 */ /* 0x040fe20000000000 */
[----:B------:R-:W-:-:S03]  /*1010*/  SHF.L.U32 R13, R13, 0x17, RZ ;  /* 0x000000170d0d7819 */ /* 0x000fc600000006ff */
[----:B------:R-:W-:-:S04]  /*1020*/  FFMA R15, R0, -1.4426950216293334961, -R15 ;  /* 0xbfb8aa3b000f7823 */ /* 0x000fc8000000080f */
[----:B------:R-:W-:-:S04]  /*1030*/  FFMA R15, R0, -1.925963033500011079e-08, R15 ;  /* 0xb2a57060000f7823 */ /* 0x000fc8000000000f */
[----:B------:R-:W0:Y:S02]  /*1040*/  MUFU.EX2 R14, R15 ;  /* 0x0000000f000e7308 */ /* 0x000e240000000800 */
[----:B0-----:R-:W-:-:S06]  /*1050*/  FFMA R17, R13, R14, 1 ;  /* 0x3f8000000d117423 */ /* 0x001fcc000000000e */
[----:B------:R-:W0:Y:S08]  /*1060*/  MUFU.RCP R3, R17 ;  /* 0x0000001100037308 */ /* 0x000e300000001000 */
[----:B------:R-:W1:Y:S01]  /*1070*/  FCHK P0, R0, R17 ;  /* 0x0000001100007302 */ /* 0x000e620000000000 */
[----:B0-----:R-:W-:-:S04]  /*1080*/  FFMA R14, -R17, R3, 1 ;  /* 0x3f800000110e7423 */ /* 0x001fc80000000103 */
[----:B------:R-:W-:-:S04]  /*1090*/  FFMA R3, R3, R14, R3 ;  /* 0x0000000e03037223 */ /* 0x000fc80000000003 */
[----:B------:R-:W-:-:S04]  /*10a0*/  FFMA R14, R0, R3, RZ ;  /* 0x00000003000e7223 */ /* 0x000fc800000000ff */
[----:B------:R-:W-:-:S04]  /*10b0*/  FFMA R13, -R17, R14, R0 ;  /* 0x0000000e110d7223 */ /* 0x000fc80000000100 */
[----:B------:R-:W-:Y:S01]  /*10c0*/  FFMA R3, R3, R13, R14 ;  /* 0x0000000d03037223 */ /* 0x000fe2000000000e */
[----:B-1----:R-:W-:Y:S06]  /*10d0*/  @!P0 BRA `(.L_x_18) ;  /* 0x0000000000108947 */ /* 0x002fec0003800000 */
[----:B------:R-:W-:Y:S02]  /*10e0*/  MOV R3, R17 ;  /* 0x0000001100037202 */ /* 0x000fe40000000f00 */
[----:B------:R-:W-:-:S07]  /*10f0*/  MOV R14, 0x1110 ;  /* 0x00001110000e7802 */ /* 0x000fce0000000f00 */
[----:B---34-:R-:W-:Y:S05]  /*1100*/  CALL.REL.NOINC `($__internal_0_$__cuda_sm3x_div_rn_noftz_f32_slowpath) ;  /* 0x0000000000247944 */ /* 0x018fea0003c00000 */
[----:B------:R-:W-:-:S07]  /*1110*/  MOV R3, R0 ;  /* 0x0000000000037202 */ /* 0x000fce0000000f00 */
.L_x_18:
[----:B------:R-:W-:Y:S05]  /*1120*/  BSYNC.RECONVERGENT B0 ;  /* 0x0000000000007941 */ /* 0x000fea0003800200 */
.L_x_17:
[----:B---3--:R-:W-:Y:S01]  /*1130*/  IMAD R15, R11, UR8, R2 ;  /* 0x000000080b0f7c24 */ /* 0x008fe2000f8e0202 */
[----:B------:R-:W-:-:S03]  /*1140*/  IADD3 R2, PT, PT, R2, UR6, RZ ;  /* 0x0000000602027c10 */ /* 0x000fc6000fffe0ff */
[----:B----4-:R-:W-:Y:S01]  /*1150*/  IMAD.WIDE R14, R15, 0x4, R8 ;  /* 0x000000040f0e7825 */ /* 0x010fe200078e0208 */
[----:B------:R-:W-:-:S04]  /*1160*/  ISETP.GE.AND P0, PT, R2, R11, PT ;  /* 0x0000000b0200720c */ /* 0x000fc80003f06270 */
[----:B------:R2:W-:Y:S09]  /*1170*/  STG.E desc[UR10][R14.64], R3 ;  /* 0x000000030e007986 */ /* 0x0005f2000c10190a */
[----:B------:R-:W-:Y:S05]  /*1180*/  @!P0 BRA `(.L_x_19) ;  /* 0xfffffffc00648947 */ /* 0x000fea000383ffff */
[----:B------:R-:W-:Y:S05]  /*1190*/  EXIT ;  /* 0x000000000000794d */ /* 0x000fea0003800000 */
        .weak           $__internal_0_$__cuda_sm3x_div_rn_noftz_f32_slowpath
        .type           $__internal_0_$__cuda_sm3x_div_rn_noftz_f32_slowpath,@function
        .size           $__internal_0_$__cuda_sm3x_div_rn_noftz_f32_slowpath,(.L_x_84 - $__internal_0_$__cuda_sm3x_div_rn_noftz_f32_slowpath)
$__internal_0_$__cuda_sm3x_div_rn_noftz_f32_slowpath:
[----:B------:R-:W-:Y:S01]  /*11a0*/  SHF.R.U32.HI R13, RZ, 0x17, R3 ;  /* 0x00000017ff0d7819 */ /* 0x000fe20000011603 */
[----:B------:R-:W-:Y:S01]  /*11b0*/  BSSY.RECONVERGENT B1, `(.L_x_20) ;  /* 0x0000063000017945 */ /* 0x000fe20003800200 */
[----:B------:R-:W-:Y:S02]  /*11c0*/  SHF.R.U32.HI R15, RZ, 0x17, R0 ;  /* 0x00000017ff0f7819 */ /* 0x000fe40000011600 */
[----:B------:R-:W-:Y:S02]  /*11d0*/  LOP3.LUT R13, R13, 0xff, RZ, 0xc0, !PT ;  /* 0x000000ff0d0d7812 */ /* 0x000fe400078ec0ff */
[----:B------:R-:W-:Y:S02]  /*11e0*/  LOP3.LUT R18, R15, 0xff, RZ, 0xc0, !PT ;  /* 0x000000ff0f127812 */ /* 0x000fe400078ec0ff */
[----:B------:R-:W-:Y:S01]  /*11f0*/  MOV R17, R3 ;  /* 0x0000000300117202 */ /* 0x000fe20000000f00 */
[----:B------:R-:W-:Y:S01]  /*1200*/  VIADD R19, R13, 0xffffffff ;  /* 0xffffffff0d137836 */ /* 0x000fe20000000000 */
[----:B------:R-:W-:-:S04]  /*1210*/  IADD3 R16, PT, PT, R18, -0x1, RZ ;  /* 0xffffffff12107810 */ /* 0x000fc80007ffe0ff */
[----:B------:R-:W-:-:S04]  /*1220*/  ISETP.GT.U32.AND P0, PT, R19, 0xfd, PT ;  /* 0x000000fd1300780c */ /* 0x000fc80003f04070 */
[----:B------:R-:W-:-:S13]  /*1230*/  ISETP.GT.U32.OR P0, PT, R16, 0xfd, P0 ;  /* 0x000000fd1000780c */ /* 0x000fda0000704470 */
[----:B------:R-:W-:Y:S01]  /*1240*/  @!P0 MOV R15, RZ ;  /* 0x000000ff000f8202 */ /* 0x000fe20000000f00 */
[----:B------:R-:W-:Y:S06]  /*1250*/  @!P0 BRA `(.L_x_21) ;  /* 0x00000000005c8947 */ /* 0x000fec0003800000 */
[----:B------:R-:W-:Y:S02]  /*1260*/  FSETP.GTU.FTZ.AND P0, PT, |R0|, +INF , PT ;  /* 0x7f8000000000780b */ /* 0x000fe40003f1c200 */
[----:B------:R-:W-:-:S04]  /*1270*/  FSETP.GTU.FTZ.AND P1, PT, |R3|, +INF , PT ;  /* 0x7f8000000300780b */ /* 0x000fc80003f3c200 */
[----:B------:R-:W-:-:S13]  /*1280*/  PLOP3.LUT P0, PT, P0, P1, PT, 0xf8, 0x8f ;  /* 0x00000000008f781c */ /* 0x000fda0000703f70 */
[----:B------:R-:W-:Y:S05]  /*1290*/  @P0 BRA `(.L_x_22) ;  /* 0x00000004004c0947 */ /* 0x000fea0003800000 */
[----:B------:R-:W-:-:S13]  /*12a0*/  LOP3.LUT P0, RZ, R17, 0x7fffffff, R0, 0xc8, !PT ;  /* 0x7fffffff11ff7812 */ /* 0x000fda000780c800 */
[----:B------:R-:W-:Y:S05]  /*12b0*/  @!P0 BRA `(.L_x_23) ;  /* 0x00000004003c8947 */ /* 0x000fea0003800000 */
[C---:B------:R-:W-:Y:S02]  /*12c0*/  FSETP.NEU.FTZ.AND P3, PT, |R0|.reuse, +INF , PT ;  /* 0x7f8000000000780b */ /* 0x040fe40003f7d200 */
[----:B------:R-:W-:Y:S02]  /*12d0*/  FSETP.NEU.FTZ.AND P1, PT, |R3|, +INF , PT ;  /* 0x7f8000000300780b */ /* 0x000fe40003f3d200 */
[----:B------:R-:W-:-:S11]  /*12e0*/  FSETP.NEU.FTZ.AND P0, PT, |R0|, +INF , PT ;  /* 0x7f8000000000780b */ /* 0x000fd60003f1d200 */
[----:B------:R-:W-:Y:S05]  /*12f0*/  @!P1 BRA !P3, `(.L_x_23) ;  /* 0x00000004002c9947 */ /* 0x000fea0005800000 */
[----:B------:R-:W-:-:S04]  /*1300*/  LOP3.LUT P3, RZ, R0, 0x7fffffff, RZ, 0xc0, !PT ;  /* 0x7fffffff00ff7812 */ /* 0x000fc8000786c0ff */
[----:B------:R-:W-:-:S13]  /*1310*/  PLOP3.LUT P1, PT, P1, P3, PT, 0x2f, 0xf2 ;  /* 0x0000000000f2781c */ /* 0x000fda0000f26577 */
[----:B------:R-:W-:Y:S05]  /*1320*/  @P1 BRA `(.L_x_24) ;  /* 0x0000000400181947 */ /* 0x000fea0003800000 */
[----:B------:R-:W-:-:S04]  /*1330*/  LOP3.LUT P1, RZ, R17, 0x7fffffff, RZ, 0xc0, !PT ;  /* 0x7fffffff11ff7812 */ /* 0x000fc8000782c0ff */
[----:B------:R-:W-:-:S13]  /*1340*/  PLOP3.LUT P0, PT, P0, P1, PT, 0x2f, 0xf2 ;  /* 0x0000000000f2781c */ /* 0x000fda0000702577 */
[----:B------:R-:W-:Y:S05]  /*1350*/  @P0 BRA `(.L_x_25) ;  /* 0x0000000400000947 */ /* 0x000fea0003800000 */
[----:B------:R-:W-:Y:S02]  /*1360*/  ISETP.GE.AND P0, PT, R16, RZ, PT ;  /* 0x000000ff1000720c */ /* 0x000fe40003f06270 */
[----:B------:R-:W-:-:S11]  /*1370*/  ISETP.GE.AND P1, PT, R19, RZ, PT ;  /* 0x000000ff1300720c */ /* 0x000fd60003f26270 */
[----:B------:R-:W-:Y:S01]  /*1380*/  @P0 MOV R15, RZ ;  /* 0x000000ff000f0202 */ /* 0x000fe20000000f00 */
[----:B------:R-:W-:Y:S02]  /*1390*/  @!P0 IMAD.MOV.U32 R15, RZ, RZ, -0x40 ;  /* 0xffffffc0ff0f8424 */ /* 0x000fe400078e00ff */
[----:B------:R-:W-:Y:S01]  /*13a0*/  @!P0 FFMA R0, R0, 1.84467440737095516160e+19, RZ ;  /* 0x5f80000000008823 */ /* 0x000fe200000000ff */
[----:B------:R-:W-:Y:S02]  /*13b0*/  @!P1 FFMA R17, R3, 1.84467440737095516160e+19, RZ ;  /* 0x5f80000003119823 */ /* 0x000fe400000000ff */
[----:B------:R-:W-:-:S07]  /*13c0*/  @!P1 IADD3 R15, PT, PT, R15, 0x40, RZ ;  /* 0x000000400f0f9810 */ /* 0x000fce0007ffe0ff */
.L_x_21:
[----:B------:R-:W-:Y:S01]  /*13d0*/  LEA R16, R13, 0xc0800000, 0x17 ;  /* 0xc08000000d107811 */ /* 0x000fe200078eb8ff */
[----:B------:R-:W-:Y:S01]  /*13e0*/  BSSY.RECONVERGENT B2, `(.L_x_26) ;  /* 0x0000036000027945 */ /* 0x000fe20003800200 */
[----:B------:R-:W-:Y:S02]  /*13f0*/  IADD3 R18, PT, PT, R18, -0x7f, RZ ;  /* 0xffffff8112127810 */ /* 0x000fe40007ffe0ff */
[----:B------:R-:W-:-:S03]  /*1400*/  IADD3 R19, PT, PT, -R16, R17, RZ ;  /* 0x0000001110137210 */ /* 0x000fc60007ffe1ff */
[C---:B------:R-:W-:Y:S01]  /*1410*/  IMAD R0, R18.reuse, -0x800000, R0 ;  /* 0xff80000012007824 */ /* 0x040fe200078e0200 */
[----:B------:R-:W0:Y:S01]  /*1420*/  MUFU.RCP R17, R19 ;  /* 0x0000001300117308 */ /* 0x000e220000001000 */
[----:B------:R-:W-:Y:S01]  /*1430*/  FADD.FTZ R21, -R19, -RZ ;  /* 0x800000ff13157221 */ /* 0x000fe20000010100 */
[----:B------:R-:W-:-:S04]  /*1440*/  IADD3 R18, PT, PT, R18, 0x7f, -R13 ;  /* 0x0000007f12127810 */ /* 0x000fc80007ffe80d */
[----:B------:R-:W-:Y:S01]  /*1450*/  IADD3 R18, PT, PT, R18, R15, RZ ;  /* 0x0000000f12127210 */ /* 0x000fe20007ffe0ff */
[----:B0-----:R-:W-:-:S04]  /*1460*/  FFMA R16, R17, R21, 1 ;  /* 0x3f80000011107423 */ /* 0x001fc80000000015 */
[----:B------:R-:W-:-:S04]  /*1470*/  FFMA R17, R17, R16, R17 ;  /* 0x0000001011117223 */ /* 0x000fc80000000011 */
[----:B------:R-:W-:-:S04]  /*1480*/  FFMA R16, R0, R17, RZ ;  /* 0x0000001100107223 */ /* 0x000fc800000000ff */
[----:B------:R-:W-:-:S04]  /*1490*/  FFMA R20, R21, R16, R0 ;  /* 0x0000001015147223 */ /* 0x000fc80000000000 */
[----:B------:R-:W-:-:S04]  /*14a0*/  FFMA R16, R17, R20, R16 ;  /* 0x0000001411107223 */ /* 0x000fc80000000010 */
[----:B------:R-:W-:-:S04]  /*14b0*/  FFMA R21, R21, R16, R0 ;  /* 0x0000001015157223 */ /* 0x000fc80000000000 */
[----:B------:R-:W-:-:S05]  /*14c0*/  FFMA R0, R17, R21, R16 ;  /* 0x0000001511007223 */ /* 0x000fca0000000010 */
[----:B------:R-:W-:-:S04]  /*14d0*/  SHF.R.U32.HI R13, RZ, 0x17, R0 ;  /* 0x00000017ff0d7819 */ /* 0x000fc80000011600 */
[----:B------:R-:W-:-:S04]  /*14e0*/  LOP3.LUT R13, R13, 0xff, RZ, 0xc0, !PT ;  /* 0x000000ff0d0d7812 */ /* 0x000fc800078ec0ff */
[----:B------:R-:W-:-:S05]  /*14f0*/  IADD3 R19, PT, PT, R13, R18, RZ ;  /* 0x000000120d137210 */ /* 0x000fca0007ffe0ff */
[----:B------:R-:W-:-:S05]  /*1500*/  VIADD R13, R19, 0xffffffff ;  /* 0xffffffff130d7836 */ /* 0x000fca0000000000 */
[----:B------:R-:W-:-:S13]  /*1510*/  ISETP.GE.U32.AND P0, PT, R13, 0xfe, PT ;  /* 0x000000fe0d00780c */ /* 0x000fda0003f06070 */
[----:B------:R-:W-:Y:S05]  /*1520*/  @!P0 BRA `(.L_x_27) ;  /* 0x0000000000808947 */ /* 0x000fea0003800000 */
[----:B------:R-:W-:-:S13]  /*1530*/  ISETP.GT.AND P0, PT, R19, 0xfe, PT ;  /* 0x000000fe1300780c */ /* 0x000fda0003f04270 */
[----:B------:R-:W-:Y:S05]  /*1540*/  @P0 BRA `(.L_x_28) ;  /* 0x00000000006c0947 */ /* 0x000fea0003800000 */
[----:B------:R-:W-:-:S13]  /*1550*/  ISETP.GE.AND P0, PT, R19, 0x1, PT ;  /* 0x000000011300780c */ /* 0x000fda0003f06270 */
[----:B------:R-:W-:Y:S05]  /*1560*/  @P0 BRA `(.L_x_29) ;  /* 0x0000000000740947 */ /* 0x000fea0003800000 */
[----:B------:R-:W-:Y:S02]  /*1570*/  ISETP.GE.AND P0, PT, R19, -0x18, PT ;  /* 0xffffffe81300780c */ /* 0x000fe40003f06270 */
[----:B------:R-:W-:-:S11]  /*1580*/  LOP3.LUT R0, R0, 0x80000000, RZ, 0xc0, !PT ;  /* 0x8000000000007812 */ /* 0x000fd600078ec0ff */
[----:B------:R-:W-:Y:S05]  /*1590*/  @!P0 BRA `(.L_x_29) ;  /* 0x0000000000688947 */ /* 0x000fea0003800000 */
[-CC-:B------:R-:W-:Y:S01]  /*15a0*/  FFMA.RZ R13, R17, R21.reuse, R16.reuse ;  /* 0x00000015110d7223 */ /* 0x180fe2000000c010 */
[C---:B------:R-:W-:Y:S02]  /*15b0*/  IADD3 R18, PT, PT, R19.reuse, 0x20, RZ ;  /* 0x0000002013127810 */ /* 0x040fe40007ffe0ff */
[----:B------:R-:W-:Y:S02]  /*15c0*/  ISETP.NE.AND P3, PT, R19, RZ, PT ;  /* 0x000000ff1300720c */ /* 0x000fe40003f65270 */
[----:B------:R-:W-:Y:S01]  /*15d0*/  LOP3.LUT R15, R13, 0x7fffff, RZ, 0xc0, !PT ;  /* 0x007fffff0d0f7812 */ /* 0x000fe200078ec0ff */
[CCC-:B------:R-:W-:Y:S01]  /*15e0*/  FFMA.RP R13, R17.reuse, R21.reuse, R16.reuse ;  /* 0x00000015110d7223 */ /* 0x1c0fe20000008010 */
[----:B------:R-:W-:Y:S01]  /*15f0*/  FFMA.RM R16, R17, R21, R16 ;  /* 0x0000001511107223 */ /* 0x000fe20000004010 */
[----:B------:R-:W-:Y:S02]  /*1600*/  ISETP.NE.AND P1, PT, R19, RZ, PT ;  /* 0x000000ff1300720c */ /* 0x000fe40003f25270 */
[----:B------:R-:W-:-:S02]  /*1610*/  LOP3.LUT R15, R15, 0x800000, RZ, 0xfc, !PT ;  /* 0x008000000f0f7812 */ /* 0x000fc400078efcff */
[----:B------:R-:W-:Y:S02]  /*1620*/  IADD3 R17, PT, PT, -R19, RZ, RZ ;  /* 0x000000ff13117210 */ /* 0x000fe40007ffe1ff */
[----:B------:R-:W-:Y:S02]  /*1630*/  SHF.L.U32 R18, R15, R18, RZ ;  /* 0x000000120f127219 */ /* 0x000fe400000006ff */
[----:B------:R-:W-:Y:S02]  /*1640*/  FSETP.NEU.FTZ.AND P0, PT, R13, R16, PT ;  /* 0x000000100d00720b */ /* 0x000fe40003f1d000 */
[----:B------:R-:W-:Y:S02]  /*1650*/  SEL R16, R17, RZ, P3 ;  /* 0x000000ff11107207 */ /* 0x000fe40001800000 */
[----:B------:R-:W-:Y:S02]  /*1660*/  ISETP.NE.AND P1, PT, R18, RZ, P1 ;  /* 0x000000ff1200720c */ /* 0x000fe40000f25270 */
[----:B------:R-:W-:-:S02]  /*1670*/  SHF.R.U32.HI R16, RZ, R16, R15 ;  /* 0x00000010ff107219 */ /* 0x000fc4000001160f */
[----:B------:R-:W-:Y:S02]  /*1680*/  PLOP3.LUT P0, PT, P0, P1, PT, 0xf8, 0x8f ;  /* 0x00000000008f781c */ /* 0x000fe40000703f70 */
[----:B------:R-:W-:Y:S02]  /*1690*/  SHF.R.U32.HI R18, RZ, 0x1, R16 ;  /* 0x00000001ff127819 */ /* 0x000fe40000011610 */
[----:B------:R-:W-:-:S04]  /*16a0*/  SEL R13, RZ, 0x1, !P0 ;  /* 0x00000001ff0d7807 */ /* 0x000fc80004000000 */
[----:B------:R-:W-:-:S04]  /*16b0*/  LOP3.LUT R13, R13, 0x1, R18, 0xf8, !PT ;  /* 0x000000010d0d7812 */ /* 0x000fc800078ef812 */
[----:B------:R-:W-:-:S04]  /*16c0*/  LOP3.LUT R13, R13, R16, RZ, 0xc0, !PT ;  /* 0x000000100d0d7212 */ /* 0x000fc800078ec0ff */
[----:B------:R-:W-:-:S04]  /*16d0*/  IADD3 R13, PT, PT, R18, R13, RZ ;  /* 0x0000000d120d7210 */ /* 0x000fc80007ffe0ff */
[----:B------:R-:W-:Y:S01]  /*16e0*/  LOP3.LUT R0, R13, R0, RZ, 0xfc, !PT ;  /* 0x000000000d007212 */ /* 0x000fe200078efcff */
[----:B------:R-:W-:Y:S06]  /*16f0*/  BRA `(.L_x_29) ;  /* 0x0000000000107947 */ /* 0x000fec0003800000 */
.L_x_28:
[----:B------:R-:W-:-:S04]  /*1700*/  LOP3.LUT R0, R0, 0x80000000, RZ, 0xc0, !PT ;  /* 0x8000000000007812 */ /* 0x000fc800078ec0ff */
[----:B------:R-:W-:Y:S01]  /*1710*/  LOP3.LUT R0, R0, 0x7f800000, RZ, 0xfc, !PT ;  /* 0x7f80000000007812 */ /* 0x000fe200078efcff */
[----:B------:R-:W-:Y:S06]  /*1720*/  BRA `(.L_x_29) ;  /* 0x0000000000047947 */ /* 0x000fec0003800000 */
.L_x_27:
[----:B------:R-:W-:-:S07]  /*1730*/  LEA R0, R18, R0, 0x17 ;  /* 0x0000000012007211 */ /* 0x000fce00078eb8ff */
.L_x_29:
[----:B------:R-:W-:Y:S05]  /*1740*/  BSYNC.RECONVERGENT B2 ;  /* 0x0000000000027941 */ /* 0x000fea0003800200 */
.L_x_26:
[----:B------:R-:W-:Y:S05]  /*1750*/  BRA `(.L_x_30) ;  /* 0x0000000000207947 */ /* 0x000fea0003800000 */
.L_x_25:
[----:B------:R-:W-:-:S04]  /*1760*/  LOP3.LUT R0, R17, 0x80000000, R0, 0x48, !PT ;  /* 0x8000000011007812 */ /* 0x000fc800078e4800 */
[----:B------:R-:W-:Y:S01]  /*1770*/  LOP3.LUT R0, R0, 0x7f800000, RZ, 0xfc, !PT ;  /* 0x7f80000000007812 */ /* 0x000fe200078efcff */
[----:B------:R-:W-:Y:S06]  /*1780*/  BRA `(.L_x_30) ;  /* 0x0000000000147947 */ /* 0x000fec0003800000 */
.L_x_24:
[----:B------:R-:W-:Y:S01]  /*1790*/  LOP3.LUT R0, R17, 0x80000000, R0, 0x48, !PT ;  /* 0x8000000011007812 */ /* 0x000fe200078e4800 */
[----:B------:R-:W-:Y:S06]  /*17a0*/  BRA `(.L_x_30) ;  /* 0x00000000000c7947 */ /* 0x000fec0003800000 */
.L_x_23:
[----:B------:R-:W0:Y:S01]  /*17b0*/  MUFU.RSQ R0, -QNAN ;  /* 0xffc0000000007908 */ /* 0x000e220000001400 */
[----:B------:R-:W-:Y:S05]  /*17c0*/  BRA `(.L_x_30) ;  /* 0x0000000000047947 */ /* 0x000fea0003800000 */
.L_x_22:
[----:B------:R-:W-:-:S07]  /*17d0*/  FADD.FTZ R0, R0, R3 ;  /* 0x0000000300007221 */ /* 0x000fce0000010000 */
.L_x_30:
[----:B------:R-:W-:Y:S05]  /*17e0*/  BSYNC.RECONVERGENT B1 ;  /* 0x0000000000017941 */ /* 0x000fea0003800200 */
.L_x_20:
[----:B------:R-:W-:-:S04]  /*17f0*/  HFMA2 R15, -RZ, RZ, 0, 0 ;  /* 0x00000000ff0f7431 */ /* 0x000fc800000001ff */
[----:B0-----:R-:W-:Y:S05]  /*1800*/  RET.REL.NODEC R14 `(fused_add_layernorm_silu_kernel) ;  /* 0xffffffe40efc7950 */ /* 0x001fea0003c3ffff */
.L_x_31:
[----:B------:R-:W-:-:S00]  /*1810*/  BRA `(.L_x_31) ;  /* 0xfffffffc00fc7947 */ /* 0x000fc0000383ffff */
[----:B------:R-:W-:-:S00]  /*1820*/  NOP ;  /* 0x0000000000007918 */ /* 0x000fc00000000000 */
        /* <DEDUP_REMOVED lines=13> */
.L_x_84:


//--------------------- .text.fused_add_layernorm_relu_kernel --------------------------
	.section	.text.fused_add_layernorm_relu_kernel,"ax",@progbits
	.align	128
        .global         fused_add_layernorm_relu_kernel
        .type           fused_add_layernorm_relu_kernel,@function
        .size           fused_add_layernorm_relu_kernel,(.L_x_85 - fused_add_layernorm_relu_kernel)
        .other          fused_add_layernorm_relu_kernel,@"STO_CUDA_ENTRY STV_DEFAULT"
fused_add_layernorm_relu_kernel:
.text.fused_add_layernorm_relu_kernel:
        /* <DEDUP_REMOVED lines=18> */
.L_x_34:
[----:B------:R-:W-:-:S04]  /*0120*/  IMAD R11, R3, UR8, R12 ;  /* 0x00000008030b7c24 */ /* 0x000fc8000f8e020c */
[----:B--2---:R-:W-:-:S04]  /*0130*/  IMAD.WIDE R8, R11, 0x4, R6 ;  /* 0x000000040b087825 */ /* 0x004fc800078e0206 */
[----:B---3--:R-:W-:Y:S02]  /*0140*/  IMAD.WIDE R10, R11, 0x4, R4 ;  /* 0x000000040b0a7825 */ /* 0x008fe400078e0204 */
[----:B------:R-:W2:Y:S04]  /*0150*/  LDG.E R8, desc[UR10][R8.64] ;  /* 0x0000000a08087981 */ /* 0x000ea8000c1e1900 */
[----:B------:R-:W2:Y:S01]  /*0160*/  LDG.E R11, desc[UR10][R10.64] ;  /* 0x0000000a0a0b7981 */ /* 0x000ea2000c1e1900 */
[----:B0-----:R-:W-:Y:S01]  /*0170*/  LEA R14, R12, R0, 0x2 ;  /* 0x000000000c0e7211 */ /* 0x001fe200078e10ff */
[----:B-1----:R-:W-:-:S05]  /*0180*/  IMAD.IADD R12, R15, 0x1, R12 ;  /* 0x000000010f0c7824 */ /* 0x002fca00078e020c */
[----:B------:R-:W-:Y:S01]  /*0190*/  ISETP.GE.AND P0, PT, R12, R3, PT ;  /* 0x000000030c00720c */ /* 0x000fe20003f06270 */
[----:B--2---:R-:W-:-:S05]  /*01a0*/  FADD R13, R8, R11 ;  /* 0x0000000b080d7221 */ /* 0x004fca0000000000 */
[----:B------:R0:W-:Y:S07]  /*01b0*/  STS [R14], R13 ;  /* 0x0000000d0e007388 */ /* 0x0001ee0000000800 */
[----:B------:R-:W-:Y:S05]  /*01c0*/  @!P0 BRA `(.L_x_34) ;  /* 0xfffffffc00d48947 */ /* 0x000fea000383ffff */
.L_x_33:
[----:B------:R-:W-:Y:S05]  /*01d0*/  BSYNC.RECONVERGENT B0 ;  /* 0x0000000000007941 */ /* 0x000fea0003800200 */
.L_x_32:
        /* <DEDUP_REMOVED lines=17> */
.L_x_37:
[----:B------:R-:W1:Y:S01]  /*02f0*/  LDS.128 R4, [UR4+-0x20] ;  /* 0xffffe004ff047984 */ /* 0x000e620008000c00 */
[----:B------:R-:W-:-:S03]  /*0300*/  VIADD R21, R21, 0x10 ;  /* 0x0000001015157836 */ /* 0x000fc60000000000 */
[----:B------:R-:W2:Y:S02]  /*0310*/  LDS.128 R8, [UR4+-0x10] ;  /* 0xfffff004ff087984 */ /* 0x000ea40008000c00 */
[----:B------:R-:W-:Y:S02]  /*0320*/  ISETP.NE.AND P0, PT, R21, RZ, PT ;  /* 0x000000ff1500720c */ /* 0x000fe40003f05270 */
        /* <DEDUP_REMOVED lines=20> */
.L_x_36:
[----:B------:R-:W-:Y:S05]  /*0470*/  @!P1 BRA `(.L_x_35) ;  /* 0x0000000000b89947 */ /* 0x000fea0003800000 */
[----:B------:R-:W-:Y:S02]  /*0480*/  ISETP.GE.U32.AND P0, PT, R20, 0x8, PT ;  /* 0x000000081400780c */ /* 0x000fe40003f06070 */
[----:B0-----:R-:W-:-:S04]  /*0490*/  LOP3.LUT R13, R3, 0x7, RZ, 0xc0, !PT ;  /* 0x00000007030d7812 */ /* 0x001fc800078ec0ff */
[----:B------:R-:W-:-:S07]  /*04a0*/  ISETP.NE.AND P1, PT, R13, RZ, PT ;  /* 0x000000ff0d00720c */ /* 0x000fce0003f25270 */
[----:B------:R-:W-:Y:S06]  /*04b0*/  @!P0 BRA `(.L_x_38) ;  /* 0x00000000003c8947 */ /* 0x000fec0003800000 */
[----:B------:R-:W0:Y:S01]  /*04c0*/  S2R R5, SR_CgaCtaId ;  /* 0x0000000000057919 */ /* 0x000e220000008800 */
[----:B------:R-:W-:-:S04]  /*04d0*/  MOV R4, 0x400 ;  /* 0x0000040000047802 */ /* 0x000fc80000000f00 */
[----:B0-----:R-:W-:-:S04]  /*04e0*/  LEA R5, R5, R4, 0x18 ;  /* 0x0000000405057211 */ /* 0x001fc800078ec0ff */
[C---:B------:R-:W-:Y:S02]  /*04f0*/  LEA R12, R0.reuse, R5, 0x2 ;  /* 0x00000005000c7211 */ /* 0x040fe400078e10ff */
[----:B------:R-:W-:-:S03]  /*0500*/  IADD3 R0, PT, PT, R0, 0x8, RZ ;  /* 0x0000000800007810 */ /* 0x000fc60007ffe0ff */
        /* <DEDUP_REMOVED lines=10> */
.L_x_38:
[----:B------:R-:W-:Y:S05]  /*05b0*/  @!P1 BRA `(.L_x_35) ;  /* 0x0000000000689947 */ /* 0x000fea0003800000 */
[----:B------:R-:W-:Y:S02]  /*05c0*/  ISETP.GE.U32.AND P0, PT, R13, 0x4, PT ;  /* 0x000000040d00780c */ /* 0x000fe40003f06070 */
[----:B------:R-:W-:-:S04]  /*05d0*/  LOP3.LUT R8, R3, 0x3, RZ, 0xc0, !PT ;  /* 0x0000000303087812 */ /* 0x000fc800078ec0ff */
[----:B------:R-:W-:-:S07]  /*05e0*/  ISETP.NE.AND P1, PT, R8, RZ, PT ;  /* 0x000000ff0800720c */ /* 0x000fce0003f25270 */
[----:B------:R-:W-:Y:S06]  /*05f0*/  @!P0 BRA `(.L_x_39) ;  /* 0x0000000000288947 */ /* 0x000fec0003800000 */
[----:B------:R-:W0:Y:S01]  /*0600*/  S2R R5, SR_CgaCtaId ;  /* 0x0000000000057919 */ /* 0x000e220000008800 */
[----:B------:R-:W-:-:S04]  /*0610*/  MOV R4, 0x400 ;  /* 0x0000040000047802 */ /* 0x000fc80000000f00 */
[----:B0-----:R-:W-:-:S05]  /*0620*/  LEA R5, R5, R4, 0x18 ;  /* 0x0000000405057211 */ /* 0x001fca00078ec0ff */
[C---:B------:R-:W-:Y:S01]  /*0630*/  IMAD R5, R0.reuse, 0x4, R5 ;  /* 0x0000000400057824 */ /* 0x040fe200078e0205 */
[----:B------:R-:W-:-:S05]  /*0640*/  IADD3 R0, PT, PT, R0, 0x4, RZ ;  /* 0x0000000400007810 */ /* 0x000fca0007ffe0ff */
[----:B------:R-:W0:Y:S02]  /*0650*/  LDS.128 R4, [R5] ;  /* 0x0000000005047984 */ /* 0x000e240000000c00 */
[----:B0-----:R-:W-:-:S04]  /*0660*/  FADD R4, R19, R4 ;  /* 0x0000000413047221 */ /* 0x001fc80000000000 */
[----:B------:R-:W-:-:S04]  /*0670*/  FADD R9, R4, R5 ;  /* 0x0000000504097221 */ /* 0x000fc80000000000 */
[----:B------:R-:W-:-:S04]  /*0680*/  FADD R6, R9, R6 ;  /* 0x0000000609067221 */ /* 0x000fc80000000000 */
[----:B------:R-:W-:-:S07]  /*0690*/  FADD R19, R6, R7 ;  /* 0x0000000706137221 */ /* 0x000fce0000000000 */
.L_x_39:
[----:B------:R-:W-:Y:S05]  /*06a0*/  @!P1 BRA `(.L_x_35) ;  /* 0x00000000002c9947 */ /* 0x000fea0003800000 */
[----:B------:R-:W0:Y:S01]  /*06b0*/  S2R R5, SR_CgaCtaId ;  /* 0x0000000000057919 */ /* 0x000e220000008800 */
[----:B------:R-:W-:Y:S02]  /*06c0*/  MOV R4, 0x400 ;  /* 0x0000040000047802 */ /* 0x000fe40000000f00 */
[----:B------:R-:W-:Y:S02]  /*06d0*/  IADD3 R8, PT, PT, -R8, RZ, RZ ;  /* 0x000000ff08087210 */ /* 0x000fe40007ffe1ff */
[----:B0-----:R-:W-:-:S05]  /*06e0*/  LEA R5, R5, R4, 0x18 ;  /* 0x0000000405057211 */ /* 0x001fca00078ec0ff */
[----:B------:R-:W-:-:S07]  /*06f0*/  IMAD R0, R0, 0x4, R5 ;  /* 0x0000000400007824 */ /* 0x000fce00078e0205 */
.L_x_40:
[----:B------:R0:W1:Y:S01]  /*0700*/  LDS R4, [R0] ;  /* 0x0000000000047984 */ /* 0x0000620000000800 */
[----:B------:R-:W-:-:S04]  /*0710*/  IADD3 R8, PT, PT, R8, 0x1, RZ ;  /* 0x0000000108087810 */ /* 0x000fc80007ffe0ff */
[----:B------:R-:W-:Y:S02]  /*0720*/  ISETP.NE.AND P0, PT, R8, RZ, PT ;  /* 0x000000ff0800720c */ /* 0x000fe40003f05270 */
[----:B0-----:R-:W-:Y:S01]  /*0730*/  IADD3 R0, PT, PT, R0, 0x4, RZ ;  /* 0x0000000400007810 */ /* 0x001fe20007ffe0ff */
[----:B-1----:R-:W-:-:S10]  /*0740*/  FADD R19, R4, R19 ;  /* 0x0000001304137221 */ /* 0x002fd40000000000 */
[----:B------:R-:W-:Y:S05]  /*0750*/  @P0 BRA `(.L_x_40) ;  /* 0xfffffffc00e80947 */ /* 0x000fea000383ffff */
.L_x_35:
        /* <DEDUP_REMOVED lines=9> */
[----:B------:R-:W-:Y:S01]  /*07f0*/  IMAD.MOV.U32 R0, RZ, RZ, R19 ;  /* 0x000000ffff007224 */ /* 0x000fe200078e0013 */
[----:B------:R-:W-:-:S07]  /*0800*/  MOV R6, 0x820 ;  /* 0x0000082000067802 */ /* 0x000fce0000000f00 */
[----:B0-----:R-:W-:Y:S05]  /*0810*/  CALL.REL.NOINC `($__internal_1_$__cuda_sm3x_div_rn_noftz_f32_slowpath) ;  /* 0x0000000400fc7944 */ /* 0x001fea0003c00000 */
[----:B------:R-:W-:-:S07]  /*0820*/  MOV R4, R0 ;  /* 0x0000000000047202 */ /* 0x000fce0000000f00 */
.L_x_41:
[----:B------:R-:W-:Y:S01]  /*0830*/  HFMA2 R6, -RZ, RZ, 0, 0 ;  /* 0x00000000ff067431 */ /* 0x000fe200000001ff */
[----:B------:R-:W-:Y:S06]  /*0840*/  @!P2 BRA `(.L_x_42) ;  /* 0x00000004003ca947 */ /* 0x000fec0003800000 */
[----:B------:R-:W1:Y:S01]  /*0850*/  LDCU UR6, c[0x0][0x3ac] ;  /* 0x00007580ff0677ac */ /* 0x000e620008000800 */
[----:B------:R-:W-:Y:S01]  /*0860*/  MOV R6, RZ ;  /* 0x000000ff00067202 */ /* 0x000fe20000000f00 */
        /* <DEDUP_REMOVED lines=8> */
[----:B------:R-:W-:Y:S01]  /*08f0*/  IMAD.MOV.U32 R6, RZ, RZ, RZ ;  /* 0x000000ffff067224 */ /* 0x000fe200078e00ff */
[----:B-1----:R-:W-:Y:S02]  /*0900*/  ULEA UR5, UR7, UR5, 0x18 ;  /* 0x0000000507057291 */ /* 0x002fe4000f8ec0ff */
[----:B------:R-:W-:Y:S02]  /*0910*/  UIADD3 UR7, UPT, UPT, -UR4, URZ, URZ ;  /* 0x000000ff04077290 */ /* 0x000fe4000fffe1ff */
[----:B------:R-:W-:-:S12]  /*0920*/  UIADD3 UR5, UPT, UPT, UR5, 0x10, URZ ;  /* 0x0000001005057890 */ /* 0x000fd8000fffe0ff */
.L_x_44:
[----:B0-----:R-:W0:Y:S01]  /*0930*/  LDS.128 R12, [UR5+-0x10] ;  /* 0xfffff005ff0c7984 */ /* 0x001e220008000c00 */
[----:B------:R-:W-:-:S03]  /*0940*/  UIADD3 UR7, UPT, UPT, UR7, 0x8, URZ ;  /* 0x0000000807077890 */ /* 0x000fc6000fffe0ff */
[----:B------:R-:W1:Y:S01]  /*0950*/  LDS.128 R8, [UR5] ;  /* 0x00000005ff087984 */ /* 0x000e620008000c00 */
[----:B------:R-:W-:Y:S02]  /*0960*/  UISETP.NE.AND UP1, UPT, UR7, URZ, UPT ;  /* 0x000000ff0700728c */ /* 0x000fe4000bf25270 */
[----:B------:R-:W-:Y:S01]  /*0970*/  UIADD3 UR5, UPT, UPT, UR5, 0x20, URZ ;  /* 0x0000002005057890 */ /* 0x000fe2000fffe0ff */
[----:B0-----:R-:W-:Y:S01]  /*0980*/  FADD R5, R12, -R4 ;  /* 0x800000040c057221 */ /* 0x001fe20000000000 */
[C---:B------:R-:W-:Y:S01]  /*0990*/  FADD R0, -R4.reuse, R13 ;  /* 0x0000000d04007221 */ /* 0x040fe20000000100 */
[----:B------:R-:W-:Y:S02]  /*09a0*/  FADD R14, -R4, R14 ;  /* 0x0000000e040e7221 */ /* 0x000fe40000000100 */
[----:B------:R-:W-:Y:S01]  /*09b0*/  FFMA R5, R5, R5, R6 ;  /* 0x0000000505057223 */ /* 0x000fe20000000006 */
[----:B-1----:R-:W-:Y:S01]  /*09c0*/  FADD R8, R8, -R4 ;  /* 0x8000000408087221 */ /* 0x002fe20000000000 */
[C---:B------:R-:W-:Y:S01]  /*09d0*/  FADD R10, -R4.reuse, R10 ;  /* 0x0000000a040a7221 */ /* 0x040fe20000000100 */
[----:B------:R-:W-:Y:S01]  /*09e0*/  FADD R6, -R4, R11 ;  /* 0x0000000b04067221 */ /* 0x000fe20000000100 */
[----:B------:R-:W-:Y:S01]  /*09f0*/  FFMA R5, R0, R0, R5 ;  /* 0x0000000000057223 */ /* 0x000fe20000000005 */
[----:B------:R-:W-:-:S03]  /*0a00*/  FADD R0, -R4, R15 ;  /* 0x0000000f04007221 */ /* 0x000fc60000000100 */
[----:B------:R-:W-:-:S04]  /*0a10*/  FFMA R5, R14, R14, R5 ;  /* 0x0000000e0e057223 */ /* 0x000fc80000000005 */
[----:B------:R-:W-:Y:S01]  /*0a20*/  FFMA R5, R0, R0, R5 ;  /* 0x0000000000057223 */ /* 0x000fe20000000005 */
[----:B------:R-:W-:-:S03]  /*0a30*/  FADD R0, -R4, R9 ;  /* 0x0000000904007221 */ /* 0x000fc60000000100 */
[----:B------:R-:W-:-:S04]  /*0a40*/  FFMA R5, R8, R8, R5 ;  /* 0x0000000808057223 */ /* 0x000fc80000000005 */
[----:B------:R-:W-:-:S04]  /*0a50*/  FFMA R5, R0, R0, R5 ;  /* 0x0000000000057223 */ /* 0x000fc80000000005 */
[----:B------:R-:W-:-:S04]  /*0a60*/  FFMA R5, R10, R10, R5 ;  /* 0x0000000a0a057223 */ /* 0x000fc80000000005 */
[----:B------:R-:W-:Y:S01]  /*0a70*/  FFMA R6, R6, R6, R5 ;  /* 0x0000000606067223 */ /* 0x000fe20000000005 */
[----:B------:R-:W-:Y:S06]  /*0a80*/  BRA.U UP1, `(.L_x_44) ;  /* 0xfffffffd01a87547 */ /* 0x000fec000b83ffff */
.L_x_43:
        /* <DEDUP_REMOVED lines=11> */
[----:B------:R-:W2:Y:S01]  /*0b40*/  LDS.64 R10, [UR5+0x8] ;  /* 0x00000805ff0a7984 */ /* 0x000ea20008000a00 */
[----:B-1----:R-:W-:Y:S01]  /*0b50*/  FADD R5, R8, -R4 ;  /* 0x8000000408057221 */ /* 0x002fe20000000000 */
[----:B------:R-:W-:-:S03]  /*0b60*/  FADD R0, -R4, R9 ;  /* 0x0000000904007221 */ /* 0x000fc60000000100 */
[----:B------:R-:W-:Y:S01]  /*0b70*/  FFMA R5, R5, R5, R6 ;  /* 0x0000000505057223 */ /* 0x000fe20000000006 */
[----:B--2---:R-:W-:Y:S01]  /*0b80*/  FADD R10, R10, -R4 ;  /* 0x800000040a0a7221 */ /* 0x004fe20000000000 */
[----:B------:R-:W-:Y:S02]  /*0b90*/  FADD R6, -R4, R11 ;  /* 0x0000000b04067221 */ /* 0x000fe40000000100 */
[----:B------:R-:W-:-:S04]  /*0ba0*/  FFMA R5, R0, R0, R5 ;  /* 0x0000000000057223 */ /* 0x000fc80000000005 */
[----:B------:R-:W-:-:S04]  /*0bb0*/  FFMA R5, R10, R10, R5 ;  /* 0x0000000a0a057223 */ /* 0x000fc80000000005 */
[----:B------:R-:W-:-:S07]  /*0bc0*/  FFMA R6, R6, R6, R5 ;  /* 0x0000000606067223 */ /* 0x000fce0000000005 */
.L_x_45:
        /* <DEDUP_REMOVED lines=15> */
.L_x_46:
        /* <DEDUP_REMOVED lines=8> */
.L_x_42:
[----:B------:R-:W1:Y:S01]  /*0d40*/  MUFU.RCP R0, R3 ;  /* 0x0000000300007308 */ /* 0x000e620000001000 */
[----:B------:R-:W2:Y:S07]  /*0d50*/  LDCU UR4, c[0x0][0x3ac] ;  /* 0x00007580ff0477ac */ /* 0x000eae0008000800 */
        /* <DEDUP_REMOVED lines=9> */
[----:B------:R-:W-:-:S07]  /*0df0*/  MOV R6, 0xe10 ;  /* 0x00000e1000067802 */ /* 0x000fce0000000f00 */
[----:B0-----:R-:W-:Y:S05]  /*0e00*/  CALL.REL.NOINC `($__internal_1_$__cuda_sm3x_div_rn_noftz_f32_slowpath) ;  /* 0x0000000000807944 */ /* 0x001fea0003c00000 */
.L_x_47:
        /* <DEDUP_REMOVED lines=15> */
.L_x_48:
[----:B0-----:R-:W-:-:S04]  /*0f00*/  IMAD.WIDE R12, R2, 0x4, R8 ;  /* 0x00000004020c7825 */ /* 0x001fc800078e0208 */
[C---:B-1----:R-:W-:Y:S02]  /*0f10*/  IMAD.WIDE R14, R2.reuse, 0x4, R10 ;  /* 0x00000004020e7825 */ /* 0x042fe400078e020a */
[----:B--2---:R-:W2:Y:S04]  /*0f20*/  LDG.E R13, desc[UR10][R12.64] ;  /* 0x0000000a0c0d7981 */ /* 0x004ea8000c1e1900 */
[----:B------:R-:W2:Y:S01]  /*0f30*/  LDG.E R15, desc[UR10][R14.64] ;  /* 0x0000000a0e0f7981 */ /* 0x000ea2000c1e1900 */
[C---:B------:R-:W-:Y:S01]  /*0f40*/  LEA R0, R2.reuse, UR4, 0x2 ;  /* 0x0000000402007c11 */ /* 0x040fe2000f8e10ff */
[----:B---3--:R-:W-:Y:S01]  /*0f50*/  IMAD R17, R19, UR8, R2 ;  /* 0x0000000813117c24 */ /* 0x008fe2000f8e0202 */
[----:B------:R-:W-:-:S03]  /*0f60*/  IADD3 R2, PT, PT, R2, UR6, RZ ;  /* 0x0000000602027c10 */ /* 0x000fc6000fffe0ff */
[----:B------:R-:W0:Y:S01]  /*0f70*/  LDS R5, [R0] ;  /* 0x0000000000057984 */ /* 0x000e220000000800 */
[----:B------:R-:W-:Y:S01]  /*0f80*/  ISETP.GE.AND P0, PT, R2, R19, PT ;  /* 0x000000130200720c */ /* 0x000fe20003f06270 */
[----:B0-----:R-:W-:-:S04]  /*0f90*/  FADD R16, R5, -R4 ;  /* 0x8000000405107221 */ /* 0x001fc80000000000 */
[----:B------:R-:W-:-:S04]  /*0fa0*/  FMUL R16, R3, R16 ;  /* 0x0000001003107220 */ /* 0x000fc80000400000 */
[----:B--2---:R-:W-:Y:S01]  /*0fb0*/  FFMA R5, R16, R13, R15 ;  /* 0x0000000d10057223 */ /* 0x004fe2000000000f */
[----:B----4-:R-:W-:-:S04]  /*0fc0*/  IMAD.WIDE R16, R17, 0x4, R6 ;  /* 0x0000000411107825 */ /* 0x010fc800078e0206 */
[----:B------:R-:W-:-:S05]  /*0fd0*/  FMNMX R5, RZ, R5, !PT ;  /* 0x00000005ff057209 */ /* 0x000fca0007800000 */
[----:B------:R2:W-:Y:S01]  /*0fe0*/  STG.E desc[UR10][R16.64], R5 ;  /* 0x0000000510007986 */ /* 0x0005e2000c10190a */
[----:B------:R-:W-:Y:S05]  /*0ff0*/  @!P0 BRA `(.L_x_48) ;  /* 0xfffffffc00c08947 */ /* 0x000fea000383ffff */
[----:B------:R-:W-:Y:S05]  /*1000*/  EXIT ;  /* 0x000000000000794d */ /* 0x000fea0003800000 */
        .weak           $__internal_1_$__cuda_sm3x_div_rn_noftz_f32_slowpath
        .type           $__internal_1_$__cuda_sm3x_div_rn_noftz_f32_slowpath,@function
        .size           $__internal_1_$__cuda_sm3x_div_rn_noftz_f32_slowpath,(.L_x_85 - $__internal_1_$__cuda_sm3x_div_rn_noftz_f32_slowpath)
$__internal_1_$__cuda_sm3x_div_rn_noftz_f32_slowpath:
[----:B------:R-:W-:Y:S02]  /*1010*/  SHF.R.U32.HI R7, RZ, 0x17, R3 ;  /* 0x00000017ff077819 */ /* 0x000fe40000011603 */
[----:B------:R-:W-:Y:S02]  /*1020*/  SHF.R.U32.HI R5, RZ, 0x17, R0 ;  /* 0x00000017ff057819 */ /* 0x000fe40000011600 */
[----:B------:R-:W-:Y:S02]  /*1030*/  LOP3.LUT R12, R7, 0xff, RZ, 0xc0, !PT ;  /* 0x000000ff070c7812 */ /* 0x000fe400078ec0ff */
[----:B------:R-:W-:Y:S02]  /*1040*/  LOP3.LUT R10, R5, 0xff, RZ, 0xc0, !PT ;  /* 0x000000ff050a7812 */ /* 0x000fe400078ec0ff */
[----:B------:R-:W-:Y:S02]  /*1050*/  IADD3 R9, PT, PT, R12, -0x1, RZ ;  /* 0xffffffff0c097810 */ /* 0x000fe40007ffe0ff */
[----:B------:R-:W-:Y:S01]  /*1060*/  MOV R5, R3 ;  /* 0x0000000300057202 */ /* 0x000fe20000000f00 */
[----:B------:R-:W-:Y:S01]  /*1070*/  VIADD R8, R10, 0xffffffff ;  /* 0xffffffff0a087836 */ /* 0x000fe20000000000 */
        /* <DEDUP_REMOVED lines=27> */
.L_x_49:
[----:B------:R-:W-:-:S04]  /*1230*/  LEA R8, R12, 0xc0800000, 0x17 ;  /* 0xc08000000c087811 */ /* 0x000fc800078eb8ff */
[----:B------:R-:W-:Y:S02]  /*1240*/  IADD3 R8, PT, PT, -R8, R5, RZ ;  /* 0x0000000508087210 */ /* 0x000fe40007ffe1ff */
[----:B------:R-:W-:Y:S02]  /*1250*/  IADD3 R5, PT, PT, R10, -0x7f, RZ ;  /* 0xffffff810a057810 */ /* 0x000fe40007ffe0ff */
[----:B------:R0:W1:Y:S01]  /*1260*/  MUFU.RCP R9, R8 ;  /* 0x0000000800097308 */ /* 0x0000620000001000 */
[----:B------:R-:W-:Y:S02]  /*1270*/  FADD.FTZ R11, -R8, -RZ ;  /* 0x800000ff080b7221 */ /* 0x000fe40000010100 */
[C---:B------:R-:W-:Y:S01]  /*1280*/  IMAD R0, R5.reuse, -0x800000, R0 ;  /* 0xff80000005007824 */ /* 0x040fe200078e0200 */
[----:B0-----:R-:W-:-:S05]  /*1290*/  IADD3 R8, PT, PT, R5, 0x7f, -R12 ;  /* 0x0000007f05087810 */ /* 0x001fca0007ffe80c */
[----:B------:R-:W-:Y:S02]  /*12a0*/  IMAD.IADD R8, R8, 0x1, R7 ;  /* 0x0000000108087824 */ /* 0x000fe400078e0207 */
[----:B-1----:R-:W-:-:S04]  /*12b0*/  FFMA R10, R9, R11, 1 ;  /* 0x3f800000090a7423 */ /* 0x002fc8000000000b */
        /* <DEDUP_REMOVED lines=8> */
[----:B------:R-:W-:-:S04]  /*1340*/  IADD3 R11, PT, PT, R5, R8, RZ ;  /* 0x00000008050b7210 */ /* 0x000fc80007ffe0ff */
[----:B------:R-:W-:-:S04]  /*1350*/  IADD3 R5, PT, PT, R11, -0x1, RZ ;  /* 0xffffffff0b057810 */ /* 0x000fc80007ffe0ff */
        /* <DEDUP_REMOVED lines=9> */
[CCC-:B------:R-:W-:Y:S01]  /*13f0*/  FFMA.RZ R5, R14.reuse, R10.reuse, R9.reuse ;  /* 0x0000000a0e057223 */ /* 0x1c0fe2000000c009 */
[CCC-:B------:R-:W-:Y:S01]  /*1400*/  FFMA.RM R8, R14.reuse, R10.reuse, R9.reuse ;  /* 0x0000000a0e087223 */ /* 0x1c0fe20000004009 */
[C---:B------:R-:W-:Y:S02]  /*1410*/  ISETP.NE.AND P3, PT, R11.reuse, RZ, PT ;  /* 0x000000ff0b00720c */ /* 0x040fe40003f65270 */
[----:B------:R-:W-:Y:S02]  /*1420*/  ISETP.NE.AND P1, PT, R11, RZ, PT ;  /* 0x000000ff0b00720c */ /* 0x000fe40003f25270 */
[----:B------:R-:W-:Y:S01]  /*1430*/  LOP3.LUT R7, R5, 0x7fffff, RZ, 0xc0, !PT ;  /* 0x007fffff05077812 */ /* 0x000fe200078ec0ff */
[----:B------:R-:W-:Y:S01]  /*1440*/  FFMA.RP R5, R14, R10, R9 ;  /* 0x0000000a0e057223 */ /* 0x000fe20000008009 */
[----:B------:R-:W-:Y:S01]  /*1450*/  IADD3 R10, PT, PT, R11, 0x20, RZ ;  /* 0x000000200b0a7810 */ /* 0x000fe20007ffe0ff */
[----:B------:R-:W-:Y:S01]  /*1460*/  IMAD.MOV R9, RZ, RZ, -R11 ;  /* 0x000000ffff097224 */ /* 0x000fe200078e0a0b */
[----:B------:R-:W-:-:S02]  /*1470*/  LOP3.LUT R7, R7, 0x800000, RZ, 0xfc, !PT ;  /* 0x0080000007077812 */ /* 0x000fc400078efcff */
[----:B------:R-:W-:Y:S02]  /*1480*/  FSETP.NEU.FTZ.AND P0, PT, R5, R8, PT ;  /* 0x000000080500720b */ /* 0x000fe40003f1d000 */
[----:B------:R-:W-:Y:S02]  /*1490*/  SHF.L.U32 R10, R7, R10, RZ ;  /* 0x0000000a070a7219 */ /* 0x000fe400000006ff */
[----:B------:R-:W-:Y:S02]  /*14a0*/  SEL R8, R9, RZ, P3 ;  /* 0x000000ff09087207 */ /* 0x000fe40001800000 */
[----:B------:R-:W-:Y:S02]  /*14b0*/  ISETP.NE.AND P1, PT, R10, RZ, P1 ;  /* 0x000000ff0a00720c */ /* 0x000fe40000f25270 */
[----:B------:R-:W-:Y:S02]  /*14c0*/  SHF.R.U32.HI R8, RZ, R8, R7 ;  /* 0x00000008ff087219 */ /* 0x000fe40000011607 */
[----:B------:R-:W-:-:S02]  /*14d0*/  PLOP3.LUT P0, PT, P0, P1, PT, 0xf8, 0x8f ;  /* 0x00000000008f781c */ /* 0x000fc40000703f70 */
[----:B------:R-:W-:Y:S02]  /*14e0*/  SHF.R.U32.HI R10, RZ, 0x1, R8 ;  /* 0x00000001ff0a7819 */ /* 0x000fe40000011608 */
[----:B------:R-:W-:-:S04]  /*14f0*/  SEL R5, RZ, 0x1, !P0 ;  /* 0x00000001ff057807 */ /* 0x000fc80004000000 */
[----:B------:R-:W-:-:S04]  /*1500*/  LOP3.LUT R5, R5, 0x1, R10, 0xf8, !PT ;  /* 0x0000000105057812 */ /* 0x000fc800078ef80a */
[----:B------:R-:W-:-:S04]  /*1510*/  LOP3.LUT R5, R5, R8, RZ, 0xc0, !PT ;  /* 0x0000000805057212 */ /* 0x000fc800078ec0ff */
[----:B------:R-:W-:-:S04]  /*1520*/  IADD3 R5, PT, PT, R10, R5, RZ ;  /* 0x000000050a057210 */ /* 0x000fc80007ffe0ff */
[----:B------:R-:W-:Y:S01]  /*1530*/  LOP3.LUT R0, R5, R0, RZ, 0xfc, !PT ;  /* 0x0000000005007212 */ /* 0x000fe200078efcff */
[----:B------:R-:W-:Y:S06]  /*1540*/  BRA `(.L_x_56) ;  /* 0x0000000000347947 */ /* 0x000fec0003800000 */
.L_x_55:
[----:B------:R-:W-:-:S04]  /*1550*/  LOP3.LUT R0, R0, 0x80000000, RZ, 0xc0, !PT ;  /* 0x8000000000007812 */ /* 0x000fc800078ec0ff */
[----:B------:R-:W-:Y:S01]  /*1560*/  LOP3.LUT R0, R0, 0x7f800000, RZ, 0xfc, !PT ;  /* 0x7f80000000007812 */ /* 0x000fe200078efcff */
[----:B------:R-:W-:Y:S06]  /*1570*/  BRA `(.L_x_56) ;  /* 0x0000000000287947 */ /* 0x000fec0003800000 */
.L_x_54:
[----:B------:R-:W-:Y:S01]  /*1580*/  LEA R0, R8, R0, 0x17 ;  /* 0x0000000008007211 */ /* 0x000fe200078eb8ff */
[----:B------:R-:W-:Y:S06]  /*1590*/  BRA `(.L_x_56) ;  /* 0x0000000000207947 */ /* 0x000fec0003800000 */
.L_x_53:
[----:B------:R-:W-:-:S04]  /*15a0*/  LOP3.LUT R0, R5, 0x80000000, R0, 0x48, !PT ;  /* 0x8000000005007812 */ /* 0x000fc800078e4800 */
[----:B------:R-:W-:Y:S01]  /*15b0*/  LOP3.LUT R0, R0, 0x7f800000, RZ, 0xfc, !PT ;  /* 0x7f80000000007812 */ /* 0x000fe200078efcff */
[----:B------:R-:W-:Y:S06]  /*15c0*/  BRA `(.L_x_56) ;  /* 0x0000000000147947 */ /* 0x000fec0003800000 */
.L_x_52:
[----:B------:R-:W-:Y:S01]  /*15d0*/  LOP3.LUT R0, R5, 0x80000000, R0, 0x48, !PT ;  /* 0x8000000005007812 */ /* 0x000fe200078e4800 */
[----:B------:R-:W-:Y:S06]  /*15e0*/  BRA `(.L_x_56) ;  /* 0x00000000000c7947 */ /* 0x000fec0003800000 */
.L_x_51:
[----:B------:R-:W0:Y:S01]  /*15f0*/  MUFU.RSQ R0, -QNAN ;  /* 0xffc0000000007908 */ /* 0x000e220000001400 */
[----:B------:R-:W-:Y:S05]  /*1600*/  BRA `(.L_x_56) ;  /* 0x0000000000047947 */ /* 0x000fea0003800000 */
.L_x_50:
[----:B------:R-:W-:-:S07]  /*1610*/  FADD.FTZ R0, R0, R3 ;  /* 0x0000000300007221 */ /* 0x000fce0000010000 */
.L_x_56:
[----:B------:R-:W-:-:S04]  /*1620*/  HFMA2 R7, -RZ, RZ, 0, 0 ;  /* 0x00000000ff077431 */ /* 0x000fc800000001ff */
[----:B0-----:R-:W-:Y:S05]  /*1630*/  RET.REL.NODEC R6 `(fused_add_layernorm_relu_kernel) ;  /* 0xffffffe806707950 */ /* 0x001fea0003c3ffff */
.L_x_57:
        /* <DEDUP_REMOVED lines=12> */
.L_x_85:


//--------------------- .text.fused_add_layernorm_gelu_kernel --------------------------
	.section	.text.fused_add_layernorm_gelu_kernel,"ax",@progbits
	.align	128
        .global         fused_add_layernorm_gelu_kernel
        .type           fused_add_layernorm_gelu_kernel,@function
        .size           fused_add_layernorm_gelu_kernel,(.L_x_86 - fused_add_layernorm_gelu_kernel)
        .other          fused_add_layernorm_gelu_kernel,@"STO_CUDA_ENTRY STV_DEFAULT"
fused_add_layernorm_gelu_kernel:
.text.fused_add_layernorm_gelu_kernel:
        /* <DEDUP_REMOVED lines=18> */
.L_x_60:
        /* <DEDUP_REMOVED lines=11> */
.L_x_59:
[----:B------:R-:W-:Y:S05]  /*01d0*/  BSYNC.RECONVERGENT B0 ;  /* 0x0000000000007941 */ /* 0x000fea0003800200 */
.L_x_58:
[----:B------:R-:W-:Y:S01]  /*01e0*/  BAR.SYNC.DEFER_BLOCKING 0x0 ;  /* 0x0000000000007b1d */ /* 0x000fe20000010000 */
[----:B------:R-:W-:Y:S01]  /*01f0*/  ISETP.GE.AND P2, PT, R3, 0x1, PT ;  /* 0x000000010300780c */ /* 0x000fe20003f46270 */
[----:B------:R-:W-:-:S12]  /*0200*/  HFMA2 R19, -RZ, RZ, 0, 0 ;  /* 0x00000000ff137431 */ /* 0x000fd800000001ff */
[----:B------:R-:W-:Y:S05]  /*0210*/  @!P2 BRA `(.L_x_61) ;  /* 0x000000040050a947 */ /* 0x000fea0003800000 */
[C---:B------:R-:W-:Y:S02]  /*0220*/  ISETP.GE.U32.AND P0, PT, R3.reuse, 0x10, PT ;  /* 0x000000100300780c */ /* 0x040fe40003f06070 */
[----:B------:R-:W-:Y:S02]  /*0230*/  LOP3.LUT R20, R3, 0xf, RZ, 0xc0, !PT ;  /* 0x0000000f03147812 */ /* 0x000fe400078ec0ff */
[----:B------:R-:W-:Y:S02]  /*0240*/  MOV R19, RZ ;  /* 0x000000ff00137202 */ /* 0x000fe40000000f00 */
[----:B------:R-:W-:Y:S02]  /*0250*/  ISETP.NE.AND P1, PT, R20, RZ, PT ;  /* 0x000000ff1400720c */ /* 0x000fe40003f25270 */
[----:B------:R-:W-:-:S05]  /*0260*/  MOV R0, RZ ;  /* 0x000000ff00007202 */ /* 0x000fca0000000f00 */
[----:B------:R-:W-:Y:S06]  /*0270*/  @!P0 BRA `(.L_x_62) ;  /* 0x00000000007c8947 */ /* 0x000fec0003800000 */
[----:B------:R-:W1:Y:S01]  /*0280*/  S2UR UR5, SR_CgaCtaId ;  /* 0x00000000000579c3 */ /* 0x000e620000008800 */
[----:B------:R-:W-:Y:S01]  /*0290*/  LOP3.LUT R0, R3, 0x7ffffff0, RZ, 0xc0, !PT ;  /* 0x7ffffff003007812 */ /* 0x000fe200078ec0ff */
[----:B------:R-:W-:Y:S01]  /*02a0*/  UMOV UR4, 0x400 ;  /* 0x0000040000047882 */ /* 0x000fe20000000000 */
[----:B------:R-:W-:Y:S02]  /*02b0*/  IMAD.MOV.U32 R19, RZ, RZ, RZ ;  /* 0x000000ffff137224 */ /* 0x000fe400078e00ff */
[----:B------:R-:W-:Y:S01]  /*02c0*/  IADD3 R21, PT, PT, -R0, RZ, RZ ;  /* 0x000000ff00157210 */ /* 0x000fe20007ffe1ff */
[----:B-1----:R-:W-:-:S04]  /*02d0*/  ULEA UR4, UR5, UR4, 0x18 ;  /* 0x0000000405047291 */ /* 0x002fc8000f8ec0ff */
[----:B------:R-:W-:-:S12]  /*02e0*/  UIADD3 UR4, UPT, UPT, UR4, 0x20, URZ ;  /* 0x0000002004047890 */ /* 0x000fd8000fffe0ff */
.L_x_63:
        /* <DEDUP_REMOVED lines=24> */
.L_x_62:
        /* <DEDUP_REMOVED lines=20> */
.L_x_64:
        /* <DEDUP_REMOVED lines=8> */
[C---:B------:R-:W-:Y:S01]  /*0630*/  LEA R5, R0.reuse, R5, 0x2 ;  /* 0x0000000500057211 */ /* 0x040fe200078e10ff */
[----:B------:R-:W-:-:S05]  /*0640*/  VIADD R0, R0, 0x4 ;  /* 0x0000000400007836 */ /* 0x000fca0000000000 */
[----:B------:R-:W0:Y:S02]  /*0650*/  LDS.128 R4, [R5] ;  /* 0x0000000005047984 */ /* 0x000e240000000c00 */
[----:B0-----:R-:W-:-:S04]  /*0660*/  FADD R4, R19, R4 ;  /* 0x0000000413047221 */ /* 0x001fc80000000000 */
[----:B------:R-:W-:-:S04]  /*0670*/  FADD R9, R4, R5 ;  /* 0x0000000504097221 */ /* 0x000fc80000000000 */
[----:B------:R-:W-:-:S04]  /*0680*/  FADD R6, R9, R6 ;  /* 0x0000000609067221 */ /* 0x000fc80000000000 */
[----:B------:R-:W-:-:S07]  /*0690*/  FADD R19, R6, R7 ;  /* 0x0000000706137221 */ /* 0x000fce0000000000 */
.L_x_65:
[----:B------:R-:W-:Y:S05]  /*06a0*/  @!P1 BRA `(.L_x_61) ;  /* 0x00000000002c9947 */ /* 0x000fea0003800000 */
[----:B------:R-:W0:Y:S01]  /*06b0*/  S2R R5, SR_CgaCtaId ;  /* 0x0000000000057919 */ /* 0x000e220000008800 */
[----:B------:R-:W-:Y:S02]  /*06c0*/  MOV R4, 0x400 ;  /* 0x0000040000047802 */ /* 0x000fe40000000f00 */
[----:B------:R-:W-:Y:S02]  /*06d0*/  IADD3 R8, PT, PT, -R8, RZ, RZ ;  /* 0x000000ff08087210 */ /* 0x000fe40007ffe1ff */
[----:B0-----:R-:W-:-:S04]  /*06e0*/  LEA R5, R5, R4, 0x18 ;  /* 0x0000000405057211 */ /* 0x001fc800078ec0ff */
[----:B------:R-:W-:-:S07]  /*06f0*/  LEA R0, R0, R5, 0x2 ;  /* 0x0000000500007211 */ /* 0x000fce00078e10ff */
.L_x_66:
[----:B------:R0:W1:Y:S01]  /*0700*/  LDS R4, [R0] ;  /* 0x0000000000047984 */ /* 0x0000620000000800 */
[----:B------:R-:W-:-:S04]  /*0710*/  IADD3 R8, PT, PT, R8, 0x1, RZ ;  /* 0x0000000108087810 */ /* 0x000fc80007ffe0ff */
[----:B------:R-:W-:Y:S02]  /*0720*/  ISETP.NE.AND P0, PT, R8, RZ, PT ;  /* 0x000000ff0800720c */ /* 0x000fe40003f05270 */
[----:B0-----:R-:W-:Y:S01]  /*0730*/  IADD3 R0, PT, PT, R0, 0x4, RZ ;  /* 0x0000000400007810 */ /* 0x001fe20007ffe0ff */
[----:B-1----:R-:W-:-:S10]  /*0740*/  FADD R19, R4, R19 ;  /* 0x0000001304137221 */ /* 0x002fd40000000000 */
[----:B------:R-:W-:Y:S05]  /*0750*/  @P0 BRA `(.L_x_66) ;  /* 0xfffffffc00e80947 */ /* 0x000fea000383ffff */
.L_x_61:
        /* <DEDUP_REMOVED lines=10> */
[----:B------:R-:W-:-:S07]  /*0800*/  MOV R6, 0x820 ;  /* 0x0000082000067802 */ /* 0x000fce0000000f00 */
[----:B0-----:R-:W-:Y:S05]  /*0810*/  CALL.REL.NOINC `($__internal_2_$__cuda_sm3x_div_rn_noftz_f32_slowpath) ;  /* 0x0000000800587944 */ /* 0x001fea0003c00000 */
[----:B------:R-:W-:-:S07]  /*0820*/  IMAD.MOV.U32 R4, RZ, RZ, R0 ;  /* 0x000000ffff047224 */ /* 0x000fce00078e0000 */
.L_x_67:
        /* <DEDUP_REMOVED lines=16> */
.L_x_70:
        /* <DEDUP_REMOVED lines=22> */
.L_x_69:
        /* <DEDUP_REMOVED lines=20> */
.L_x_71:
        /* <DEDUP_REMOVED lines=15> */
.L_x_72:
        /* <DEDUP_REMOVED lines=8> */
.L_x_68:
        /* <DEDUP_REMOVED lines=12> */
[----:B0-----:R-:W-:Y:S05]  /*0e00*/  CALL.REL.NOINC `($__internal_2_$__cuda_sm3x_div_rn_noftz_f32_slowpath) ;  /* 0x0000000000dc7944 */ /* 0x001fea0003c00000 */
.L_x_73:
        /* <DEDUP_REMOVED lines=15> */
.L_x_74:
[----:B0-2---:R-:W-:-:S04]  /*0f00*/  IMAD.WIDE R14, R2, 0x4, R8 ;  /* 0x00000004020e7825 */ /* 0x005fc800078e0208 */
[C---:B-1----:R-:W-:Y:S02]  /*0f10*/  IMAD.WIDE R16, R2.reuse, 0x4, R10 ;  /* 0x0000000402107825 */ /* 0x042fe400078e020a */
[----:B------:R-:W2:Y:S04]  /*0f20*/  LDG.E R15, desc[UR10][R14.64] ;  /* 0x0000000a0e0f7981 */ /* 0x000ea8000c1e1900 */
[----:B------:R0:W2:Y:S01]  /*0f30*/  LDG.E R17, desc[UR10][R16.64] ;  /* 0x0000000a10117981 */ /* 0x0000a2000c1e1900 */
[----:B------:R-:W-:-:S05]  /*0f40*/  LEA R0, R2, UR4, 0x2 ;  /* 0x0000000402007c11 */ /* 0x000fca000f8e10ff */
[----:B------:R1:W5:Y:S01]  /*0f50*/  LDS R13, [R0] ;  /* 0x00000000000d7984 */ /* 0x0003620000000800 */
[----:B0-----:R-:W-:Y:S02]  /*0f60*/  HFMA2 R16, -RZ, RZ, 1.125, -9232 ;  /* 0x3c80f082ff107431 */ /* 0x001fe400000001ff */
[----:B-1----:R-:W-:Y:S02]  /*0f70*/  IMAD.MOV.U32 R0, RZ, RZ, 0x3f800000 ;  /* 0x3f800000ff007424 */ /* 0x002fe400078e00ff */
[----:B-----5:R-:W-:-:S04]  /*0f80*/  FADD R12, R13, -R4 ;  /* 0x800000040d0c7221 */ /* 0x020fc80000000000 */
[----:B------:R-:W-:-:S04]  /*0f90*/  FMUL R12, R5, R12 ;  /* 0x0000000c050c7220 */ /* 0x000fc80000400000 */
[----:B--2---:R-:W-:-:S04]  /*0fa0*/  FFMA R12, R12, R15, R17 ;  /* 0x0000000f0c0c7223 */ /* 0x004fc80000000011 */
[----:B------:R-:W-:-:S04]  /*0fb0*/  FMUL R13, R12, R12 ;  /* 0x0000000c0c0d7220 */ /* 0x000fc80000400000 */
[----:B------:R-:W-:-:S04]  /*0fc0*/  FMUL R13, R12, R13 ;  /* 0x0000000d0c0d7220 */ /* 0x000fc80000400000 */
[----:B------:R-:W-:-:S04]  /*0fd0*/  FFMA R13, R13, 0.044714998453855514526, R12 ;  /* 0x3d3727130d0d7823 */ /* 0x000fc8000000000c */
[----:B------:R-:W-:-:S04]  /*0fe0*/  FMUL R13, R13, 0.79788458347320556641 ;  /* 0x3f4c422a0d0d7820 */ /* 0x000fc80000400000 */
[C---:B------:R-:W-:Y:S01]  /*0ff0*/  FMUL R14, |R13|.reuse, 2.8853900432586669922 ;  /* 0x4038aa3b0d0e7820 */ /* 0x040fe20000400200 */
[C---:B------:R-:W-:Y:S01]  /*1000*/  FMUL R17, R13.reuse, R13 ;  /* 0x0000000d0d117220 */ /* 0x040fe20000400000 */
[C---:B------:R-:W-:Y:S02]  /*1010*/  FSETP.GE.AND P0, PT, |R13|.reuse, 9.010913848876953125, PT ;  /* 0x41102cb40d00780b */ /* 0x040fe40003f06200 */
[----:B------:R-:W-:Y:S01]  /*1020*/  FSETP.GE.AND P1, PT, |R13|, 0.60000002384185791016, PT ;  /* 0x3f19999a0d00780b */ /* 0x000fe20003f26200 */
[C---:B------:R-:W-:Y:S01]  /*1030*/  FFMA R16, R17.reuse, R16, -0.052303962409496307373 ;  /* 0xbd563cae11107423 */ /* 0x040fe20000000010 */
[----:B------:R-:W0:Y:S03]  /*1040*/  MUFU.EX2 R14, R14 ;  /* 0x0000000e000e7308 */ /* 0x000e260000000800 */
[----:B------:R-:W-:Y:S01]  /*1050*/  FFMA R16, R17, R16, 0.1331529766321182251 ;  /* 0x3e08594111107423 */ /* 0x000fe20000000010 */
[----:B0-----:R-:W-:-:S06]  /*1060*/  FADD R15, R14, 1 ;  /* 0x3f8000000e0f7421 */ /* 0x001fcc0000000000 */
[----:B------:R-:W0:Y:S02]  /*1070*/  MUFU.RCP R15, R15 ;  /* 0x0000000f000f7308 */ /* 0x000e240000001000 */
[----:B0-----:R-:W-:-:S05]  /*1080*/  FFMA R0, R15, -2, R0 ;  /* 0xc00000000f007823 */ /* 0x001fca0000000000 */
[----:B------:R-:W-:Y:S01]  /*1090*/  FSEL R14, R0, 1, !P0 ;  /* 0x3f800000000e7808 */ /* 0x000fe20004000000 */
[----:B------:R-:W-:-:S03]  /*10a0*/  FFMA R0, R17, R16, -0.33332768082618713379 ;  /* 0xbeaaa9ed11007423 */ /* 0x000fc60000000010 */
[----:B------:R-:W-:Y:S01]  /*10b0*/  LOP3.LUT R14, R14, 0x80000000, R13, 0xb8, !PT ;  /* 0x800000000e0e7812 */ /* 0x000fe200078eb80d */
[----:B------:R-:W-:-:S04]  /*10c0*/  FFMA R0, R17, R0, RZ ;  /* 0x0000000011007223 */ /* 0x000fc800000000ff */
[----:B------:R-:W-:Y:S01]  /*10d0*/  @!P1 FFMA R14, R13, R0, R13 ;  /* 0x000000000d0e9223 */ /* 0x000fe2000000000d */
[----:B---3--:R-:W-:Y:S02]  /*10e0*/  IMAD R13, R3, UR8, R2 ;  /* 0x00000008030d7c24 */ /* 0x008fe4000f8e0202 */
[----:B------:R-:W-:Y:S01]  /*10f0*/  FMUL R0, R12, 0.5 ;  /* 0x3f0000000c007820 */ /* 0x000fe20000400000 */
[----:B------:R-:W-:Y:S01]  /*1100*/  IADD3 R2, PT, PT, R2, UR6, RZ ;  /* 0x0000000602027c10 */ /* 0x000fe2000fffe0ff */
[----:B------:R-:W-:Y:S01]  /*1110*/  FADD R15, R14, 1 ;  /* 0x3f8000000e0f7421 */ /* 0x000fe20000000000 */
[----:B----4-:R-:W-:Y:S02]  /*1120*/  IMAD.WIDE R12, R13, 0x4, R6 ;  /* 0x000000040d0c7825 */ /* 0x010fe400078e0206 */
[----:B------:R-:W-:Y:S02]  /*1130*/  ISETP.GE.AND P0, PT, R2, R3, PT ;  /* 0x000000030200720c */ /* 0x000fe40003f06270 */
[----:B------:R-:W-:-:S05]  /*1140*/  FMUL R15, R0, R15 ;  /* 0x0000000f000f7220 */ /* 0x000fca0000400000 */
[----:B------:R2:W-:Y:S06]  /*1150*/  STG.E desc[UR10][R12.64], R15 ;  /* 0x0000000f0c007986 */ /* 0x0005ec000c10190a */
[----:B------:R-:W-:Y:S05]  /*1160*/  @!P0 BRA `(.L_x_74) ;  /* 0xfffffffc00648947 */ /* 0x000fea000383ffff */
[----:B------:R-:W-:Y:S05]  /*1170*/  EXIT ;  /* 0x000000000000794d */ /* 0x000fea0003800000 */
        .weak           $__internal_2_$__cuda_sm3x_div_rn_noftz_f32_slowpath
        .type           $__internal_2_$__cuda_sm3x_div_rn_noftz_f32_slowpath,@function
        .size           $__internal_2_$__cuda_sm3x_div_rn_noftz_f32_slowpath,(.L_x_86 - $__internal_2_$__cuda_sm3x_div_rn_noftz_f32_slowpath)
$__internal_2_$__cuda_sm3x_div_rn_noftz_f32_slowpath:
[----:B------:R-:W-:Y:S02]  /*1180*/  SHF.R.U32.HI R7, RZ, 0x17, R3 ;  /* 0x00000017ff077819 */ /* 0x000fe40000011603 */
[----:B------:R-:W-:Y:S02]  /*1190*/  SHF.R.U32.HI R5, RZ, 0x17, R0 ;  /* 0x00000017ff057819 */ /* 0x000fe40000011600 */
[----:B------:R-:W-:Y:S02]  /*11a0*/  LOP3.LUT R12, R7, 0xff, RZ, 0xc0, !PT ;  /* 0x000000ff070c7812 */ /* 0x000fe400078ec0ff */
[----:B------:R-:W-:Y:S02]  /*11b0*/  LOP3.LUT R10, R5, 0xff, RZ, 0xc0, !PT ;  /* 0x000000ff050a7812 */ /* 0x000fe400078ec0ff */
[----:B------:R-:W-:Y:S02]  /*11c0*/  IADD3 R9, PT, PT, R12, -0x1, RZ ;  /* 0xffffffff0c097810 */ /* 0x000fe40007ffe0ff */
[----:B------:R-:W-:-:S02]  /*11d0*/  IADD3 R8, PT, PT, R10, -0x1, RZ ;  /* 0xffffffff0a087810 */ /* 0x000fc40007ffe0ff */
[----:B------:R-:W-:Y:S02]  /*11e0*/  ISETP.GT.U32.AND P0, PT, R9, 0xfd, PT ;  /* 0x000000fd0900780c */ /* 0x000fe40003f04070 */
[----:B------:R-:W-:Y:S02]  /*11f0*/  MOV R5, R3 ;  /* 0x0000000300057202 */ /* 0x000fe40000000f00 */
        /* <DEDUP_REMOVED lines=21> */
[----:B------:R-:W-:Y:S01]  /*1350*/  @P0 IMAD.MOV.U32 R7, RZ, RZ, RZ ;  /* 0x000000ffff070224 */ /* 0x000fe200078e00ff */
[----:B------:R-:W-:Y:S01]  /*1360*/  @!P0 MOV R7, 0xffffffc0 ;  /* 0xffffffc000078802 */ /* 0x000fe20000000f00 */
[----:B------:R-:W-:Y:S01]  /*1370*/  @!P0 FFMA R0, R0, 1.84467440737095516160e+19, RZ ;  /* 0x5f80000000008823 */ /* 0x000fe200000000ff */
[----:B------:R-:W-:Y:S02]  /*1380*/  @!P1 FFMA R5, R3, 1.84467440737095516160e+19, RZ ;  /* 0x5f80000003059823 */ /* 0x000fe400000000ff */
[----:B------:R-:W-:-:S07]  /*1390*/  @!P1 IADD3 R7, PT, PT, R7, 0x40, RZ ;  /* 0x0000004007079810 */ /* 0x000fce0007ffe0ff */
.L_x_75:
[----:B------:R-:W-:-:S04]  /*13a0*/  LEA R8, R12, 0xc0800000, 0x17 ;  /* 0xc08000000c087811 */ /* 0x000fc800078eb8ff */
[----:B------:R-:W-:Y:S02]  /*13b0*/  IADD3 R8, PT, PT, -R8, R5, RZ ;  /* 0x0000000508087210 */ /* 0x000fe40007ffe1ff */
[----:B------:R-:W-:Y:S02]  /*13c0*/  IADD3 R5, PT, PT, R10, -0x7f, RZ ;  /* 0xffffff810a057810 */ /* 0x000fe40007ffe0ff */
[----:B------:R0:W1:Y:S01]  /*13d0*/  MUFU.RCP R9, R8 ;  /* 0x0000000800097308 */ /* 0x0000620000001000 */
[----:B------:R-:W-:Y:S02]  /*13e0*/  FADD.FTZ R11, -R8, -RZ ;  /* 0x800000ff080b7221 */ /* 0x000fe40000010100 */
[C---:B------:R-:W-:Y:S01]  /*13f0*/  IMAD R0, R5.reuse, -0x800000, R0 ;  /* 0xff80000005007824 */ /* 0x040fe200078e0200 */
[----:B0-----:R-:W-:-:S04]  /*1400*/  IADD3 R8, PT, PT, R5, 0x7f, -R12 ;  /* 0x0000007f05087810 */ /* 0x001fc80007ffe80c */
[----:B------:R-:W-:Y:S01]  /*1410*/  IADD3 R8, PT, PT, R8, R7, RZ ;  /* 0x0000000708087210 */ /* 0x000fe20007ffe0ff */
        /* <DEDUP_REMOVED lines=8> */
[----:B------:R-:W-:-:S05]  /*14a0*/  LOP3.LUT R5, R5, 0xff, RZ, 0xc0, !PT ;  /* 0x000000ff05057812 */ /* 0x000fca00078ec0ff */
[----:B------:R-:W-:-:S05]  /*14b0*/  IMAD.IADD R11, R5, 0x1, R8 ;  /* 0x00000001050b7824 */ /* 0x000fca00078e0208 */
        /* <DEDUP_REMOVED lines=16> */
[----:B------:R-:W-:Y:S02]  /*15c0*/  IADD3 R10, PT, PT, R11, 0x20, RZ ;  /* 0x000000200b0a7810 */ /* 0x000fe40007ffe0ff */
        /* <DEDUP_REMOVED lines=15> */
.L_x_81:
[----:B------:R-:W-:-:S04]  /*16c0*/  LOP3.LUT R0, R0, 0x80000000, RZ, 0xc0, !PT ;  /* 0x8000000000007812 */ /* 0x000fc800078ec0ff */
[----:B------:R-:W-:Y:S01]  /*16d0*/  LOP3.LUT R0, R0, 0x7f800000, RZ, 0xfc, !PT ;  /* 0x7f80000000007812 */ /* 0x000fe200078efcff */
[----:B------:R-:W-:Y:S06]  /*16e0*/  BRA `(.L_x_82) ;  /* 0x0000000000287947 */ /* 0x000fec0003800000 */
.L_x_80:
[----:B------:R-:W-:Y:S01]  /*16f0*/  LEA R0, R8, R0, 0x17 ;  /* 0x0000000008007211 */ /* 0x000fe200078eb8ff */
[----:B------:R-:W-:Y:S06]  /*1700*/  BRA `(.L_x_82) ;  /* 0x0000000000207947 */ /* 0x000fec0003800000 */
.L_x_79:
[----:B------:R-:W-:-:S04]  /*1710*/  LOP3.LUT R0, R5, 0x80000000, R0, 0x48, !PT ;  /* 0x8000000005007812 */ /* 0x000fc800078e4800 */
[----:B------:R-:W-:Y:S01]  /*1720*/  LOP3.LUT R0, R0, 0x7f800000, RZ, 0xfc, !PT ;  /* 0x7f80000000007812 */ /* 0x000fe200078efcff */
[----:B------:R-:W-:Y:S06]  /*1730*/  BRA `(.L_x_82) ;  /* 0x0000000000147947 */ /* 0x000fec0003800000 */
.L_x_78:
[----:B------:R-:W-:Y:S01]  /*1740*/  LOP3.LUT R0, R5, 0x80000000, R0, 0x48, !PT ;  /* 0x8000000005007812 */ /* 0x000fe200078e4800 */
[----:B------:R-:W-:Y:S06]  /*1750*/  BRA `(.L_x_82) ;  /* 0x00000000000c7947 */ /* 0x000fec0003800000 */
.L_x_77:
[----:B------:R-:W0:Y:S01]  /*1760*/  MUFU.RSQ R0, -QNAN ;  /* 0xffc0000000007908 */ /* 0x000e220000001400 */
[----:B------:R-:W-:Y:S05]  /*1770*/  BRA `(.L_x_82) ;  /* 0x0000000000047947 */ /* 0x000fea0003800000 */
.L_x_76:
[----:B------:R-:W-:-:S07]  /*1780*/  FADD.FTZ R0, R0, R3 ;  /* 0x0000000300007221 */ /* 0x000fce0000010000 */
.L_x_82:
[----:B------:R-:W-:-:S04]  /*1790*/  HFMA2 R7, -RZ, RZ, 0, 0 ;  /* 0x00000000ff077431 */ /* 0x000fc800000001ff */
[----:B0-----:R-:W-:Y:S05]  /*17a0*/  RET.REL.NODEC R6 `(fused_add_layernorm_gelu_kernel) ;  /* 0xffffffe806147950 */ /* 0x001fea0003c3ffff */
.L_x_83:
        /* <DEDUP_REMOVED lines=13> */
.L_x_86:


//--------------------- .nv.shared.fused_add_layernorm_silu_kernel --------------------------
	.section	.nv.shared.fused_add_layernorm_silu_kernel,"aw",@nobits
	.sectionflags	@""
	.align	4
.nv.shared.fused_add_layernorm_silu_kernel:
	.zero		5120


//--------------------- .nv.shared.reserved.0     --------------------------
	.section	.nv.shared.reserved.0,"aw",@nobits
	.weak		__nv_reservedSMEM_offset_0_alias
	.size		__nv_reservedSMEM_offset_0_alias, 0, 64
	.other		__nv_reservedSMEM_offset_0_alias,@"STO_CUDA_RESERVED_SHARED STV_DEFAULT"
__nv_reservedSMEM_offset_0_alias:
	.zero		0
	.zero		64


//--------------------- .nv.shared.fused_add_layernorm_relu_kernel --------------------------
	.section	.nv.shared.fused_add_layernorm_relu_kernel,"aw",@nobits
	.sectionflags	@""
	.align	4
.nv.shared.fused_add_layernorm_relu_kernel:
	.zero		5120


//--------------------- .nv.shared.fused_add_layernorm_gelu_kernel --------------------------
	.section	.nv.shared.fused_add_layernorm_gelu_kernel,"aw",@nobits
	.sectionflags	@""
	.align	4
.nv.shared.fused_add_layernorm_gelu_kernel:
	.zero		5120


//--------------------- .nv.constant0.fused_add_layernorm_silu_kernel --------------------------
	.section	.nv.constant0.fused_add_layernorm_silu_kernel,"a",@progbits
	.sectionflags	@""
	.align	4
.nv.constant0.fused_add_layernorm_silu_kernel:
	.zero		948


//--------------------- .nv.constant0.fused_add_layernorm_relu_kernel --------------------------
	.section	.nv.constant0.fused_add_layernorm_relu_kernel,"a",@progbits
	.sectionflags	@""
	.align	4
.nv.constant0.fused_add_layernorm_relu_kernel:
	.zero		948


//--------------------- .nv.constant0.fused_add_layernorm_gelu_kernel --------------------------
	.section	.nv.constant0.fused_add_layernorm_gelu_kernel,"a",@progbits
	.sectionflags	@""
	.align	4
.nv.constant0.fused_add_layernorm_gelu_kernel:
	.zero		948


//--------------------- SYMBOLS --------------------------

	.type		.nv.reservedSmem.offset0,@object
	.size		.nv.reservedSmem.offset0,0x4
	.type		.nv.reservedSmem.cap,@object
	.size		.nv.reservedSmem.cap,0x4
